//
// Generated by NVIDIA NVVM Compiler
//
// Compiler Build ID: CL-36424714
// Cuda compilation tools, release 13.0, V13.0.88
// Based on NVVM 20.0.0
//

.version 9.0
.target sm_100
.address_size 64

	// .globl	_Z7mm_cudaPKfS0_Pfii
// _ZZ14softmax_1_cudaPfS_iE7max_val has been demoted
// _ZZ14softmax_1_cudaPfS_iE7sum_exp has been demoted

.visible .entry _Z7mm_cudaPKfS0_Pfii(
	.param .u64 .ptr .align 1 _Z7mm_cudaPKfS0_Pfii_param_0,
	.param .u64 .ptr .align 1 _Z7mm_cudaPKfS0_Pfii_param_1,
	.param .u64 .ptr .align 1 _Z7mm_cudaPKfS0_Pfii_param_2,
	.param .u32 _Z7mm_cudaPKfS0_Pfii_param_3,
	.param .u32 _Z7mm_cudaPKfS0_Pfii_param_4
)
{
	.reg .pred 	%p<11>;
	.reg .b32 	%r<38>;
	.reg .b32 	%f<112>;
	.reg .b64 	%rd<31>;

	ld.param.u64 	%rd11, [_Z7mm_cudaPKfS0_Pfii_param_0];
	ld.param.u64 	%rd12, [_Z7mm_cudaPKfS0_Pfii_param_1];
	ld.param.u64 	%rd10, [_Z7mm_cudaPKfS0_Pfii_param_2];
	ld.param.u32 	%r24, [_Z7mm_cudaPKfS0_Pfii_param_3];
	ld.param.u32 	%r23, [_Z7mm_cudaPKfS0_Pfii_param_4];
	cvta.to.global.u64 	%rd1, %rd12;
	cvta.to.global.u64 	%rd2, %rd11;
	mov.u32 	%r25, %ctaid.x;
	mov.u32 	%r26, %ntid.x;
	mov.u32 	%r27, %tid.x;
	mad.lo.s32 	%r1, %r25, %r26, %r27;
	setp.ge.s32 	%p1, %r1, %r24;
	@%p1 bra 	$L__BB0_15;
	setp.lt.s32 	%p2, %r23, 1;
	mov.f32 	%f111, 0f00000000;
	@%p2 bra 	$L__BB0_14;
	mul.lo.s32 	%r2, %r23, %r1;
	and.b32  	%r3, %r23, 15;
	setp.lt.u32 	%p3, %r23, 16;
	mov.f32 	%f111, 0f00000000;
	mov.b32 	%r34, 0;
	@%p3 bra 	$L__BB0_5;
	and.b32  	%r34, %r23, 2147483632;
	neg.s32 	%r32, %r34;
	add.s64 	%rd3, %rd2, 32;
	add.s64 	%rd29, %rd1, 32;
	mov.f32 	%f111, 0f00000000;
	mov.u32 	%r31, %r2;
$L__BB0_4:
	.pragma "nounroll";
	mul.wide.s32 	%rd13, %r31, 4;
	add.s64 	%rd14, %rd3, %rd13;
	ld.global.f32 	%f18, [%rd14+-32];
	ld.global.f32 	%f19, [%rd29+-32];
	fma.rn.f32 	%f20, %f18, %f19, %f111;
	ld.global.f32 	%f21, [%rd14+-28];
	ld.global.f32 	%f22, [%rd29+-28];
	fma.rn.f32 	%f23, %f21, %f22, %f20;
	ld.global.f32 	%f24, [%rd14+-24];
	ld.global.f32 	%f25, [%rd29+-24];
	fma.rn.f32 	%f26, %f24, %f25, %f23;
	ld.global.f32 	%f27, [%rd14+-20];
	ld.global.f32 	%f28, [%rd29+-20];
	fma.rn.f32 	%f29, %f27, %f28, %f26;
	ld.global.f32 	%f30, [%rd14+-16];
	ld.global.f32 	%f31, [%rd29+-16];
	fma.rn.f32 	%f32, %f30, %f31, %f29;
	ld.global.f32 	%f33, [%rd14+-12];
	ld.global.f32 	%f34, [%rd29+-12];
	fma.rn.f32 	%f35, %f33, %f34, %f32;
	ld.global.f32 	%f36, [%rd14+-8];
	ld.global.f32 	%f37, [%rd29+-8];
	fma.rn.f32 	%f38, %f36, %f37, %f35;
	ld.global.f32 	%f39, [%rd14+-4];
	ld.global.f32 	%f40, [%rd29+-4];
	fma.rn.f32 	%f41, %f39, %f40, %f38;
	ld.global.f32 	%f42, [%rd14];
	ld.global.f32 	%f43, [%rd29];
	fma.rn.f32 	%f44, %f42, %f43, %f41;
	ld.global.f32 	%f45, [%rd14+4];
	ld.global.f32 	%f46, [%rd29+4];
	fma.rn.f32 	%f47, %f45, %f46, %f44;
	ld.global.f32 	%f48, [%rd14+8];
	ld.global.f32 	%f49, [%rd29+8];
	fma.rn.f32 	%f50, %f48, %f49, %f47;
	ld.global.f32 	%f51, [%rd14+12];
	ld.global.f32 	%f52, [%rd29+12];
	fma.rn.f32 	%f53, %f51, %f52, %f50;
	ld.global.f32 	%f54, [%rd14+16];
	ld.global.f32 	%f55, [%rd29+16];
	fma.rn.f32 	%f56, %f54, %f55, %f53;
	ld.global.f32 	%f57, [%rd14+20];
	ld.global.f32 	%f58, [%rd29+20];
	fma.rn.f32 	%f59, %f57, %f58, %f56;
	ld.global.f32 	%f60, [%rd14+24];
	ld.global.f32 	%f61, [%rd29+24];
	fma.rn.f32 	%f62, %f60, %f61, %f59;
	ld.global.f32 	%f63, [%rd14+28];
	ld.global.f32 	%f64, [%rd29+28];
	fma.rn.f32 	%f111, %f63, %f64, %f62;
	add.s32 	%r32, %r32, 16;
	add.s32 	%r31, %r31, 16;
	add.s64 	%rd29, %rd29, 64;
	setp.ne.s32 	%p4, %r32, 0;
	@%p4 bra 	$L__BB0_4;
$L__BB0_5:
	setp.eq.s32 	%p5, %r3, 0;
	@%p5 bra 	$L__BB0_14;
	and.b32  	%r11, %r23, 7;
	setp.lt.u32 	%p6, %r3, 8;
	@%p6 bra 	$L__BB0_8;
	add.s32 	%r29, %r34, %r2;
	mul.wide.s32 	%rd15, %r29, 4;
	add.s64 	%rd16, %rd2, %rd15;
	ld.global.f32 	%f66, [%rd16];
	mul.wide.u32 	%rd17, %r34, 4;
	add.s64 	%rd18, %rd1, %rd17;
	ld.global.f32 	%f67, [%rd18];
	fma.rn.f32 	%f68, %f66, %f67, %f111;
	ld.global.f32 	%f69, [%rd16+4];
	ld.global.f32 	%f70, [%rd18+4];
	fma.rn.f32 	%f71, %f69, %f70, %f68;
	ld.global.f32 	%f72, [%rd16+8];
	ld.global.f32 	%f73, [%rd18+8];
	fma.rn.f32 	%f74, %f72, %f73, %f71;
	ld.global.f32 	%f75, [%rd16+12];
	ld.global.f32 	%f76, [%rd18+12];
	fma.rn.f32 	%f77, %f75, %f76, %f74;
	ld.global.f32 	%f78, [%rd16+16];
	ld.global.f32 	%f79, [%rd18+16];
	fma.rn.f32 	%f80, %f78, %f79, %f77;
	ld.global.f32 	%f81, [%rd16+20];
	ld.global.f32 	%f82, [%rd18+20];
	fma.rn.f32 	%f83, %f81, %f82, %f80;
	ld.global.f32 	%f84, [%rd16+24];
	ld.global.f32 	%f85, [%rd18+24];
	fma.rn.f32 	%f86, %f84, %f85, %f83;
	ld.global.f32 	%f87, [%rd16+28];
	ld.global.f32 	%f88, [%rd18+28];
	fma.rn.f32 	%f111, %f87, %f88, %f86;
	add.s32 	%r34, %r34, 8;
$L__BB0_8:
	setp.eq.s32 	%p7, %r11, 0;
	@%p7 bra 	$L__BB0_14;
	and.b32  	%r14, %r23, 3;
	setp.lt.u32 	%p8, %r11, 4;
	@%p8 bra 	$L__BB0_11;
	add.s32 	%r30, %r34, %r2;
	mul.wide.s32 	%rd19, %r30, 4;
	add.s64 	%rd20, %rd2, %rd19;
	ld.global.f32 	%f90, [%rd20];
	mul.wide.u32 	%rd21, %r34, 4;
	add.s64 	%rd22, %rd1, %rd21;
	ld.global.f32 	%f91, [%rd22];
	fma.rn.f32 	%f92, %f90, %f91, %f111;
	ld.global.f32 	%f93, [%rd20+4];
	ld.global.f32 	%f94, [%rd22+4];
	fma.rn.f32 	%f95, %f93, %f94, %f92;
	ld.global.f32 	%f96, [%rd20+8];
	ld.global.f32 	%f97, [%rd22+8];
	fma.rn.f32 	%f98, %f96, %f97, %f95;
	ld.global.f32 	%f99, [%rd20+12];
	ld.global.f32 	%f100, [%rd22+12];
	fma.rn.f32 	%f111, %f99, %f100, %f98;
	add.s32 	%r34, %r34, 4;
$L__BB0_11:
	setp.eq.s32 	%p9, %r14, 0;
	@%p9 bra 	$L__BB0_14;
	mul.wide.u32 	%rd23, %r34, 4;
	add.s64 	%rd30, %rd1, %rd23;
	add.s32 	%r37, %r34, %r2;
	neg.s32 	%r36, %r14;
$L__BB0_13:
	.pragma "nounroll";
	mul.wide.s32 	%rd24, %r37, 4;
	add.s64 	%rd25, %rd2, %rd24;
	ld.global.f32 	%f101, [%rd25];
	ld.global.f32 	%f102, [%rd30];
	fma.rn.f32 	%f111, %f101, %f102, %f111;
	add.s64 	%rd30, %rd30, 4;
	add.s32 	%r37, %r37, 1;
	add.s32 	%r36, %r36, 1;
	setp.ne.s32 	%p10, %r36, 0;
	@%p10 bra 	$L__BB0_13;
$L__BB0_14:
	cvta.to.global.u64 	%rd26, %rd10;
	mul.wide.s32 	%rd27, %r1, 4;
	add.s64 	%rd28, %rd26, %rd27;
	st.global.f32 	[%rd28], %f111;
$L__BB0_15:
	ret;

}
	// .globl	_Z9Tanh_cudaPfPKfi
.visible .entry _Z9Tanh_cudaPfPKfi(
	.param .u64 .ptr .align 1 _Z9Tanh_cudaPfPKfi_param_0,
	.param .u64 .ptr .align 1 _Z9Tanh_cudaPfPKfi_param_1,
	.param .u32 _Z9Tanh_cudaPfPKfi_param_2
)
{
	.reg .pred 	%p<4>;
	.reg .b32 	%r<6>;
	.reg .b32 	%f<19>;
	.reg .b64 	%rd<8>;

	ld.param.u64 	%rd1, [_Z9Tanh_cudaPfPKfi_param_0];
	ld.param.u64 	%rd2, [_Z9Tanh_cudaPfPKfi_param_1];
	ld.param.u32 	%r2, [_Z9Tanh_cudaPfPKfi_param_2];
	mov.u32 	%r3, %ctaid.x;
	mov.u32 	%r4, %ntid.x;
	mov.u32 	%r5, %tid.x;
	mad.lo.s32 	%r1, %r3, %r4, %r5;
	setp.ge.s32 	%p1, %r1, %r2;
	@%p1 bra 	$L__BB1_2;
	cvta.to.global.u64 	%rd3, %rd1;
	cvta.to.global.u64 	%rd4, %rd2;
	mul.wide.s32 	%rd5, %r1, 4;
	add.s64 	%rd6, %rd3, %rd5;
	ld.global.f32 	%f1, [%rd6];
	add.s64 	%rd7, %rd4, %rd5;
	ld.global.f32 	%f2, [%rd7];
	add.f32 	%f3, %f1, %f2;
	abs.f32 	%f4, %f3;
	mul.f32 	%f5, %f4, 0f4038AA3B;
	ex2.approx.ftz.f32 	%f6, %f5;
	add.f32 	%f7, %f6, 0f3F800000;
	rcp.approx.ftz.f32 	%f8, %f7;
	fma.rn.f32 	%f9, %f8, 0fC0000000, 0f3F800000;
	setp.ge.f32 	%p2, %f4, 0f41102CB4;
	selp.f32 	%f10, 0f3F800000, %f9, %p2;
	copysign.f32 	%f11, %f3, %f10;
	mul.f32 	%f12, %f3, %f3;
	fma.rn.f32 	%f13, %f12, 0f3C80F082, 0fBD563CAE;
	fma.rn.f32 	%f14, %f13, %f12, 0f3E085941;
	fma.rn.f32 	%f15, %f14, %f12, 0fBEAAA9ED;
	fma.rn.f32 	%f16, %f15, %f12, 0f00000000;
	fma.rn.f32 	%f17, %f16, %f3, %f3;
	setp.ge.f32 	%p3, %f4, 0f3F19999A;
	selp.f32 	%f18, %f11, %f17, %p3;
	st.global.f32 	[%rd6], %f18;
$L__BB1_2:
	ret;

}
	// .globl	_Z10addmm_cudaPKfS0_S0_Pfii
.visible .entry _Z10addmm_cudaPKfS0_S0_Pfii(
	.param .u64 .ptr .align 1 _Z10addmm_cudaPKfS0_S0_Pfii_param_0,
	.param .u64 .ptr .align 1 _Z10addmm_cudaPKfS0_S0_Pfii_param_1,
	.param .u64 .ptr .align 1 _Z10addmm_cudaPKfS0_S0_Pfii_param_2,
	.param .u64 .ptr .align 1 _Z10addmm_cudaPKfS0_S0_Pfii_param_3,
	.param .u32 _Z10addmm_cudaPKfS0_S0_Pfii_param_4,
	.param .u32 _Z10addmm_cudaPKfS0_S0_Pfii_param_5
)
{
	.reg .pred 	%p<11>;
	.reg .b32 	%r<38>;
	.reg .b32 	%f<110>;
	.reg .b64 	%rd<35>;

	ld.param.u64 	%rd12, [_Z10addmm_cudaPKfS0_S0_Pfii_param_0];
	ld.param.u64 	%rd13, [_Z10addmm_cudaPKfS0_S0_Pfii_param_1];
	ld.param.u64 	%rd10, [_Z10addmm_cudaPKfS0_S0_Pfii_param_2];
	ld.param.u64 	%rd11, [_Z10addmm_cudaPKfS0_S0_Pfii_param_3];
	ld.param.u32 	%r24, [_Z10addmm_cudaPKfS0_S0_Pfii_param_4];
	ld.param.u32 	%r23, [_Z10addmm_cudaPKfS0_S0_Pfii_param_5];
	cvta.to.global.u64 	%rd1, %rd13;
	cvta.to.global.u64 	%rd2, %rd12;
	mov.u32 	%r25, %ctaid.x;
	mov.u32 	%r26, %ntid.x;
	mov.u32 	%r27, %tid.x;
	mad.lo.s32 	%r1, %r25, %r26, %r27;
	setp.ge.s32 	%p1, %r1, %r24;
	@%p1 bra 	$L__BB2_15;
	cvta.to.global.u64 	%rd14, %rd10;
	mul.wide.s32 	%rd15, %r1, 4;
	add.s64 	%rd16, %rd14, %rd15;
	ld.global.f32 	%f109, [%rd16];
	setp.lt.s32 	%p2, %r23, 1;
	@%p2 bra 	$L__BB2_14;
	mul.lo.s32 	%r2, %r23, %r1;
	and.b32  	%r3, %r23, 15;
	setp.lt.u32 	%p3, %r23, 16;
	mov.b32 	%r34, 0;
	@%p3 bra 	$L__BB2_5;
	and.b32  	%r34, %r23, 2147483632;
	neg.s32 	%r32, %r34;
	add.s64 	%rd3, %rd2, 32;
	add.s64 	%rd33, %rd1, 32;
	mov.u32 	%r31, %r2;
$L__BB2_4:
	.pragma "nounroll";
	mul.wide.s32 	%rd17, %r31, 4;
	add.s64 	%rd18, %rd3, %rd17;
	ld.global.f32 	%f16, [%rd18+-32];
	ld.global.f32 	%f17, [%rd33+-32];
	fma.rn.f32 	%f18, %f16, %f17, %f109;
	ld.global.f32 	%f19, [%rd18+-28];
	ld.global.f32 	%f20, [%rd33+-28];
	fma.rn.f32 	%f21, %f19, %f20, %f18;
	ld.global.f32 	%f22, [%rd18+-24];
	ld.global.f32 	%f23, [%rd33+-24];
	fma.rn.f32 	%f24, %f22, %f23, %f21;
	ld.global.f32 	%f25, [%rd18+-20];
	ld.global.f32 	%f26, [%rd33+-20];
	fma.rn.f32 	%f27, %f25, %f26, %f24;
	ld.global.f32 	%f28, [%rd18+-16];
	ld.global.f32 	%f29, [%rd33+-16];
	fma.rn.f32 	%f30, %f28, %f29, %f27;
	ld.global.f32 	%f31, [%rd18+-12];
	ld.global.f32 	%f32, [%rd33+-12];
	fma.rn.f32 	%f33, %f31, %f32, %f30;
	ld.global.f32 	%f34, [%rd18+-8];
	ld.global.f32 	%f35, [%rd33+-8];
	fma.rn.f32 	%f36, %f34, %f35, %f33;
	ld.global.f32 	%f37, [%rd18+-4];
	ld.global.f32 	%f38, [%rd33+-4];
	fma.rn.f32 	%f39, %f37, %f38, %f36;
	ld.global.f32 	%f40, [%rd18];
	ld.global.f32 	%f41, [%rd33];
	fma.rn.f32 	%f42, %f40, %f41, %f39;
	ld.global.f32 	%f43, [%rd18+4];
	ld.global.f32 	%f44, [%rd33+4];
	fma.rn.f32 	%f45, %f43, %f44, %f42;
	ld.global.f32 	%f46, [%rd18+8];
	ld.global.f32 	%f47, [%rd33+8];
	fma.rn.f32 	%f48, %f46, %f47, %f45;
	ld.global.f32 	%f49, [%rd18+12];
	ld.global.f32 	%f50, [%rd33+12];
	fma.rn.f32 	%f51, %f49, %f50, %f48;
	ld.global.f32 	%f52, [%rd18+16];
	ld.global.f32 	%f53, [%rd33+16];
	fma.rn.f32 	%f54, %f52, %f53, %f51;
	ld.global.f32 	%f55, [%rd18+20];
	ld.global.f32 	%f56, [%rd33+20];
	fma.rn.f32 	%f57, %f55, %f56, %f54;
	ld.global.f32 	%f58, [%rd18+24];
	ld.global.f32 	%f59, [%rd33+24];
	fma.rn.f32 	%f60, %f58, %f59, %f57;
	ld.global.f32 	%f61, [%rd18+28];
	ld.global.f32 	%f62, [%rd33+28];
	fma.rn.f32 	%f109, %f61, %f62, %f60;
	add.s32 	%r32, %r32, 16;
	add.s32 	%r31, %r31, 16;
	add.s64 	%rd33, %rd33, 64;
	setp.ne.s32 	%p4, %r32, 0;
	@%p4 bra 	$L__BB2_4;
$L__BB2_5:
	setp.eq.s32 	%p5, %r3, 0;
	@%p5 bra 	$L__BB2_14;
	and.b32  	%r11, %r23, 7;
	setp.lt.u32 	%p6, %r3, 8;
	@%p6 bra 	$L__BB2_8;
	add.s32 	%r29, %r34, %r2;
	mul.wide.s32 	%rd19, %r29, 4;
	add.s64 	%rd20, %rd2, %rd19;
	ld.global.f32 	%f64, [%rd20];
	mul.wide.u32 	%rd21, %r34, 4;
	add.s64 	%rd22, %rd1, %rd21;
	ld.global.f32 	%f65, [%rd22];
	fma.rn.f32 	%f66, %f64, %f65, %f109;
	ld.global.f32 	%f67, [%rd20+4];
	ld.global.f32 	%f68, [%rd22+4];
	fma.rn.f32 	%f69, %f67, %f68, %f66;
	ld.global.f32 	%f70, [%rd20+8];
	ld.global.f32 	%f71, [%rd22+8];
	fma.rn.f32 	%f72, %f70, %f71, %f69;
	ld.global.f32 	%f73, [%rd20+12];
	ld.global.f32 	%f74, [%rd22+12];
	fma.rn.f32 	%f75, %f73, %f74, %f72;
	ld.global.f32 	%f76, [%rd20+16];
	ld.global.f32 	%f77, [%rd22+16];
	fma.rn.f32 	%f78, %f76, %f77, %f75;
	ld.global.f32 	%f79, [%rd20+20];
	ld.global.f32 	%f80, [%rd22+20];
	fma.rn.f32 	%f81, %f79, %f80, %f78;
	ld.global.f32 	%f82, [%rd20+24];
	ld.global.f32 	%f83, [%rd22+24];
	fma.rn.f32 	%f84, %f82, %f83, %f81;
	ld.global.f32 	%f85, [%rd20+28];
	ld.global.f32 	%f86, [%rd22+28];
	fma.rn.f32 	%f109, %f85, %f86, %f84;
	add.s32 	%r34, %r34, 8;
$L__BB2_8:
	setp.eq.s32 	%p7, %r11, 0;
	@%p7 bra 	$L__BB2_14;
	and.b32  	%r14, %r23, 3;
	setp.lt.u32 	%p8, %r11, 4;
	@%p8 bra 	$L__BB2_11;
	add.s32 	%r30, %r34, %r2;
	mul.wide.s32 	%rd23, %r30, 4;
	add.s64 	%rd24, %rd2, %rd23;
	ld.global.f32 	%f88, [%rd24];
	mul.wide.u32 	%rd25, %r34, 4;
	add.s64 	%rd26, %rd1, %rd25;
	ld.global.f32 	%f89, [%rd26];
	fma.rn.f32 	%f90, %f88, %f89, %f109;
	ld.global.f32 	%f91, [%rd24+4];
	ld.global.f32 	%f92, [%rd26+4];
	fma.rn.f32 	%f93, %f91, %f92, %f90;
	ld.global.f32 	%f94, [%rd24+8];
	ld.global.f32 	%f95, [%rd26+8];
	fma.rn.f32 	%f96, %f94, %f95, %f93;
	ld.global.f32 	%f97, [%rd24+12];
	ld.global.f32 	%f98, [%rd26+12];
	fma.rn.f32 	%f109, %f97, %f98, %f96;
	add.s32 	%r34, %r34, 4;
$L__BB2_11:
	setp.eq.s32 	%p9, %r14, 0;
	@%p9 bra 	$L__BB2_14;
	mul.wide.u32 	%rd27, %r34, 4;
	add.s64 	%rd34, %rd1, %rd27;
	add.s32 	%r37, %r34, %r2;
	neg.s32 	%r36, %r14;
$L__BB2_13:
	.pragma "nounroll";
	mul.wide.s32 	%rd28, %r37, 4;
	add.s64 	%rd29, %rd2, %rd28;
	ld.global.f32 	%f99, [%rd29];
	ld.global.f32 	%f100, [%rd34];
	fma.rn.f32 	%f109, %f99, %f100, %f109;
	add.s64 	%rd34, %rd34, 4;
	add.s32 	%r37, %r37, 1;
	add.s32 	%r36, %r36, 1;
	setp.ne.s32 	%p10, %r36, 0;
	@%p10 bra 	$L__BB2_13;
$L__BB2_14:
	cvta.to.global.u64 	%rd30, %rd11;
	add.s64 	%rd32, %rd30, %rd15;
	st.global.f32 	[%rd32], %f109;
$L__BB2_15:
	ret;

}
	// .globl	_Z14softmax_1_cudaPfS_i
.visible .entry _Z14softmax_1_cudaPfS_i(
	.param .u64 .ptr .align 1 _Z14softmax_1_cudaPfS_i_param_0,
	.param .u64 .ptr .align 1 _Z14softmax_1_cudaPfS_i_param_1,
	.param .u32 _Z14softmax_1_cudaPfS_i_param_2
)
{
	.reg .pred 	%p<12>;
	.reg .b32 	%r<30>;
	.reg .b32 	%f<115>;
	.reg .b64 	%rd<22>;
	// demoted variable
	.shared .align 4 .f32 _ZZ14softmax_1_cudaPfS_iE7max_val;
	// demoted variable
	.shared .align 4 .f32 _ZZ14softmax_1_cudaPfS_iE7sum_exp;
	ld.param.u64 	%rd10, [_Z14softmax_1_cudaPfS_i_param_0];
	ld.param.u64 	%rd9, [_Z14softmax_1_cudaPfS_i_param_1];
	ld.param.u32 	%r17, [_Z14softmax_1_cudaPfS_i_param_2];
	cvta.to.global.u64 	%rd1, %rd10;
	mov.u32 	%r1, %tid.x;
	setp.ne.s32 	%p1, %r1, 0;
	@%p1 bra 	$L__BB3_15;
	mov.b32 	%r18, -8388609;
	st.shared.u32 	[_ZZ14softmax_1_cudaPfS_iE7max_val], %r18;
	mov.b32 	%r19, 0;
	st.shared.u32 	[_ZZ14softmax_1_cudaPfS_iE7sum_exp], %r19;
	setp.lt.s32 	%p2, %r17, 1;
	@%p2 bra 	$L__BB3_15;
	and.b32  	%r2, %r17, 15;
	setp.lt.u32 	%p3, %r17, 16;
	mov.b32 	%r27, 0;
	mov.f32 	%f114, 0fFF7FFFFF;
	@%p3 bra 	$L__BB3_5;
	and.b32  	%r27, %r17, 2147483632;
	neg.s32 	%r25, %r27;
	add.s64 	%rd20, %rd1, 32;
	mov.f32 	%f114, 0fFF7FFFFF;
$L__BB3_4:
	.pragma "nounroll";
	ld.global.f32 	%f17, [%rd20+-32];
	max.f32 	%f18, %f114, %f17;
	ld.global.f32 	%f19, [%rd20+-28];
	max.f32 	%f20, %f18, %f19;
	ld.global.f32 	%f21, [%rd20+-24];
	max.f32 	%f22, %f20, %f21;
	ld.global.f32 	%f23, [%rd20+-20];
	max.f32 	%f24, %f22, %f23;
	ld.global.f32 	%f25, [%rd20+-16];
	max.f32 	%f26, %f24, %f25;
	ld.global.f32 	%f27, [%rd20+-12];
	max.f32 	%f28, %f26, %f27;
	ld.global.f32 	%f29, [%rd20+-8];
	max.f32 	%f30, %f28, %f29;
	ld.global.f32 	%f31, [%rd20+-4];
	max.f32 	%f32, %f30, %f31;
	ld.global.f32 	%f33, [%rd20];
	max.f32 	%f34, %f32, %f33;
	ld.global.f32 	%f35, [%rd20+4];
	max.f32 	%f36, %f34, %f35;
	ld.global.f32 	%f37, [%rd20+8];
	max.f32 	%f38, %f36, %f37;
	ld.global.f32 	%f39, [%rd20+12];
	max.f32 	%f40, %f38, %f39;
	ld.global.f32 	%f41, [%rd20+16];
	max.f32 	%f42, %f40, %f41;
	ld.global.f32 	%f43, [%rd20+20];
	max.f32 	%f44, %f42, %f43;
	ld.global.f32 	%f45, [%rd20+24];
	max.f32 	%f46, %f44, %f45;
	ld.global.f32 	%f47, [%rd20+28];
	max.f32 	%f114, %f46, %f47;
	add.s32 	%r25, %r25, 16;
	add.s64 	%rd20, %rd20, 64;
	setp.ne.s32 	%p4, %r25, 0;
	@%p4 bra 	$L__BB3_4;
$L__BB3_5:
	setp.eq.s32 	%p5, %r2, 0;
	@%p5 bra 	$L__BB3_14;
	and.b32  	%r8, %r17, 7;
	setp.lt.u32 	%p6, %r2, 8;
	@%p6 bra 	$L__BB3_8;
	mul.wide.u32 	%rd11, %r27, 4;
	add.s64 	%rd12, %rd1, %rd11;
	ld.global.f32 	%f49, [%rd12];
	max.f32 	%f50, %f114, %f49;
	ld.global.f32 	%f51, [%rd12+4];
	max.f32 	%f52, %f50, %f51;
	ld.global.f32 	%f53, [%rd12+8];
	max.f32 	%f54, %f52, %f53;
	ld.global.f32 	%f55, [%rd12+12];
	max.f32 	%f56, %f54, %f55;
	ld.global.f32 	%f57, [%rd12+16];
	max.f32 	%f58, %f56, %f57;
	ld.global.f32 	%f59, [%rd12+20];
	max.f32 	%f60, %f58, %f59;
	ld.global.f32 	%f61, [%rd12+24];
	max.f32 	%f62, %f60, %f61;
	ld.global.f32 	%f63, [%rd12+28];
	max.f32 	%f114, %f62, %f63;
	add.s32 	%r27, %r27, 8;
$L__BB3_8:
	setp.eq.s32 	%p7, %r8, 0;
	@%p7 bra 	$L__BB3_14;
	and.b32  	%r11, %r17, 3;
	setp.lt.u32 	%p8, %r8, 4;
	@%p8 bra 	$L__BB3_11;
	mul.wide.u32 	%rd13, %r27, 4;
	add.s64 	%rd14, %rd1, %rd13;
	ld.global.f32 	%f65, [%rd14];
	max.f32 	%f66, %f114, %f65;
	ld.global.f32 	%f67, [%rd14+4];
	max.f32 	%f68, %f66, %f67;
	ld.global.f32 	%f69, [%rd14+8];
	max.f32 	%f70, %f68, %f69;
	ld.global.f32 	%f71, [%rd14+12];
	max.f32 	%f114, %f70, %f71;
	add.s32 	%r27, %r27, 4;
$L__BB3_11:
	setp.eq.s32 	%p9, %r11, 0;
	@%p9 bra 	$L__BB3_14;
	mul.wide.u32 	%rd15, %r27, 4;
	add.s64 	%rd21, %rd1, %rd15;
	neg.s32 	%r29, %r11;
$L__BB3_13:
	.pragma "nounroll";
	ld.global.f32 	%f72, [%rd21];
	max.f32 	%f114, %f114, %f72;
	add.s64 	%rd21, %rd21, 4;
	add.s32 	%r29, %r29, 1;
	setp.ne.s32 	%p10, %r29, 0;
	@%p10 bra 	$L__BB3_13;
$L__BB3_14:
	st.shared.f32 	[_ZZ14softmax_1_cudaPfS_iE7max_val], %f114;
$L__BB3_15:
	bar.sync 	0;
	mul.wide.u32 	%rd16, %r1, 4;
	add.s64 	%rd8, %rd1, %rd16;
	ld.global.f32 	%f73, [%rd8];
	ld.shared.f32 	%f74, [_ZZ14softmax_1_cudaPfS_iE7max_val];
	sub.f32 	%f75, %f73, %f74;
	fma.rn.f32 	%f76, %f75, 0f3BBB989D, 0f3F000000;
	cvt.sat.f32.f32 	%f77, %f76;
	mov.f32 	%f78, 0f4B400001;
	mov.f32 	%f79, 0f437C0000;
	fma.rm.f32 	%f80, %f77, %f79, %f78;
	add.f32 	%f81, %f80, 0fCB40007F;
	neg.f32 	%f82, %f81;
	fma.rn.f32 	%f83, %f75, 0f3FB8AA3B, %f82;
	fma.rn.f32 	%f84, %f75, 0f32A57060, %f83;
	mov.b32 	%r21, %f80;
	shl.b32 	%r22, %r21, 23;
	mov.b32 	%f85, %r22;
	ex2.approx.ftz.f32 	%f86, %f84;
	mul.f32 	%f87, %f86, %f85;
	atom.shared.add.f32 	%f88, [_ZZ14softmax_1_cudaPfS_iE7sum_exp], %f87;
	bar.sync 	0;
	setp.ge.u32 	%p11, %r1, %r17;
	@%p11 bra 	$L__BB3_17;
	ld.global.f32 	%f89, [%rd8];
	ld.shared.f32 	%f90, [_ZZ14softmax_1_cudaPfS_iE7max_val];
	sub.f32 	%f91, %f89, %f90;
	fma.rn.f32 	%f92, %f91, 0f3BBB989D, 0f3F000000;
	cvt.sat.f32.f32 	%f93, %f92;
	mov.f32 	%f94, 0f4B400001;
	mov.f32 	%f95, 0f437C0000;
	fma.rm.f32 	%f96, %f93, %f95, %f94;
	add.f32 	%f97, %f96, 0fCB40007F;
	neg.f32 	%f98, %f97;
	fma.rn.f32 	%f99, %f91, 0f3FB8AA3B, %f98;
	fma.rn.f32 	%f100, %f91, 0f32A57060, %f99;
	mov.b32 	%r23, %f96;
	shl.b32 	%r24, %r23, 23;
	mov.b32 	%f101, %r24;
	ex2.approx.ftz.f32 	%f102, %f100;
	mul.f32 	%f103, %f102, %f101;
	ld.shared.f32 	%f104, [_ZZ14softmax_1_cudaPfS_iE7sum_exp];
	div.rn.f32 	%f105, %f103, %f104;
	cvta.to.global.u64 	%rd17, %rd9;
	add.s64 	%rd19, %rd17, %rd16;
	st.global.f32 	[%rd19], %f105;
$L__BB3_17:
	ret;

}


// ===== COMPILED SASS (sm_100) =====

	.target	sm_100

	.elftype	@"ET_EXEC"


//--------------------- .note.nv.tkinfo           --------------------------
	.section	.note.nv.tkinfo,"",@"SHT_NOTE"
	.sectionflags	@"SHF_NOTE_NV_TKINFO"
	.tkinfo
        /*0018*/ 	.word	0x00000002
        /*0030*/ 	.string	""
        /*0030*/ 	.string	"ptxas"
        /*0030*/ 	.string	"Cuda compilation tools, release 13.0, V13.0.88"
        /*0030*/ 	.string	"Build cuda_13.0.r13.0/compiler.36424714_0"
        /*0030*/ 	.string	"-arch sm_100 -m 64 "



//--------------------- .note.nv.cuinfo           --------------------------
	.section	.note.nv.cuinfo,"",@"SHT_NOTE"
	.sectionflags	@"SHF_NOTE_NV_CUINFO"
        /*0018*/ 	.short	0x0002
        /*001a*/ 	.short	0x0064
        /*001c*/ 	.short	0x0082
	.zero		2


//--------------------- .nv.info                  --------------------------
	.section	.nv.info,"",@"SHT_CUDA_INFO"
	.align	4


	//----- nvinfo : EIATTR_REGCOUNT
	.align		4
        /*0000*/ 	.byte	0x04, 0x2f
        /*0002*/ 	.short	(.L_1 - .L_0)
	.align		4
.L_0:
        /*0004*/ 	.word	index@(_Z7mm_cudaPKfS0_Pfii)
        /*0008*/ 	.word	0x0000001e


	//----- nvinfo : EIATTR_FRAME_SIZE
	.align		4
.L_1:
        /*000c*/ 	.byte	0x04, 0x11
        /*000e*/ 	.short	(.L_3 - .L_2)
	.align		4
.L_2:
        /*0010*/ 	.word	index@(_Z7mm_cudaPKfS0_Pfii)
        /*0014*/ 	.word	0x00000000


	//----- nvinfo : EIATTR_REGCOUNT
	.align		4
.L_3:
        /*0018*/ 	.byte	0x04, 0x2f
        /*001a*/ 	.short	(.L_5 - .L_4)
	.align		4
.L_4:
        /*001c*/ 	.word	index@(_Z9Tanh_cudaPfPKfi)
        /*0020*/ 	.word	0x0000000d


	//----- nvinfo : EIATTR_FRAME_SIZE
	.align		4
.L_5:
        /*0024*/ 	.byte	0x04, 0x11
        /*0026*/ 	.short	(.L_7 - .L_6)
	.align		4
.L_6:
        /*0028*/ 	.word	index@(_Z9Tanh_cudaPfPKfi)
        /*002c*/ 	.word	0x00000000


	//----- nvinfo : EIATTR_REGCOUNT
	.align		4
.L_7:
        /*0030*/ 	.byte	0x04, 0x2f
        /*0032*/ 	.short	(.L_9 - .L_8)
	.align		4
.L_8:
        /*0034*/ 	.word	index@(_Z10addmm_cudaPKfS0_S0_Pfii)
        /*0038*/ 	.word	0x0000001e


	//----- nvinfo : EIATTR_FRAME_SIZE
	.align		4
.L_9:
        /*003c*/ 	.byte	0x04, 0x11
        /*003e*/ 	.short	(.L_11 - .L_10)
	.align		4
.L_10:
        /*0040*/ 	.word	index@(_Z10addmm_cudaPKfS0_S0_Pfii)
        /*0044*/ 	.word	0x00000000


	//----- nvinfo : EIATTR_REGCOUNT
	.align		4
.L_11:
        /*0048*/ 	.byte	0x04, 0x2f
        /*004a*/ 	.short	(.L_13 - .L_12)
	.align		4
.L_12:
        /*004c*/ 	.word	index@(_Z14softmax_1_cudaPfS_i)
        /*0050*/ 	.word	0x00000018


	//----- nvinfo : EIATTR_FRAME_SIZE
	.align		4
.L_13:
        /*0054*/ 	.byte	0x04, 0x11
        /*0056*/ 	.short	(.L_15 - .L_14)
	.align		4
.L_14:
        /*0058*/ 	.word	index@($__internal_0_$__cuda_sm3x_div_rn_noftz_f32_slowpath)
        /*005c*/ 	.word	0x00000000


	//----- nvinfo : EIATTR_FRAME_SIZE
	.align		4
.L_15:
        /*0060*/ 	.byte	0x04, 0x11
        /*0062*/ 	.short	(.L_17 - .L_16)
	.align		4
.L_16:
        /*0064*/ 	.word	index@(_Z14softmax_1_cudaPfS_i)
        /*0068*/ 	.word	0x00000000


	//----- nvinfo : EIATTR_MIN_STACK_SIZE
	.align		4
.L_17:
        /*006c*/ 	.byte	0x04, 0x12
        /*006e*/ 	.short	(.L_19 - .L_18)
	.align		4
.L_18:
        /*0070*/ 	.word	index@(_Z14softmax_1_cudaPfS_i)
        /*0074*/ 	.word	0x00000000


	//----- nvinfo : EIATTR_MIN_STACK_SIZE
	.align		4
.L_19:
        /*0078*/ 	.byte	0x04, 0x12
        /*007a*/ 	.short	(.L_21 - .L_20)
	.align		4
.L_20:
        /*007c*/ 	.word	index@(_Z10addmm_cudaPKfS0_S0_Pfii)
        /*0080*/ 	.word	0x00000000


	//----- nvinfo : EIATTR_MIN_STACK_SIZE
	.align		4
.L_21:
        /*0084*/ 	.byte	0x04, 0x12
        /*0086*/ 	.short	(.L_23 - .L_22)
	.align		4
.L_22:
        /*0088*/ 	.word	index@(_Z9Tanh_cudaPfPKfi)
        /*008c*/ 	.word	0x00000000


	//----- nvinfo : EIATTR_MIN_STACK_SIZE
	.align		4
.L_23:
        /*0090*/ 	.byte	0x04, 0x12
        /*0092*/ 	.short	(.L_25 - .L_24)
	.align		4
.L_24:
        /*0094*/ 	.word	index@(_Z7mm_cudaPKfS0_Pfii)
        /*0098*/ 	.word	0x00000000
.L_25:


//--------------------- .nv.compat                --------------------------
	.section	.nv.compat,"",@"SHT_CUDA_COMPAT_INFO"
	.align	4
        /*0000*/ 	.byte	0x02, 0x09, 0x00, 0x00, 0x02, 0x02, 0x01, 0x00, 0x02, 0x05, 0x05, 0x00, 0x03, 0x07, 0x01, 0x01
        /*0010*/ 	.byte	0x02, 0x03, 0x00, 0x00, 0x02, 0x06, 0x01, 0x00, 0x04, 0x0b, 0x08, 0x00, 0x01, 0x00, 0x00, 0x00
        /*0020*/ 	.byte	0x00, 0x00, 0x00, 0x00


//--------------------- .nv.info._Z14softmax_1_cudaPfS_i --------------------------
	.section	.nv.info._Z14softmax_1_cudaPfS_i,"",@"SHT_CUDA_INFO"
	.sectionflags	@""
	.align	4


	//----- nvinfo : EIATTR_CUDA_API_VERSION
	.align		4
        /*0000*/ 	.byte	0x04, 0x37
        /*0002*/ 	.short	(.L_27 - .L_26)
.L_26:
        /*0004*/ 	.word	0x00000082


	//----- nvinfo : EIATTR_KPARAM_INFO
	.align		4
.L_27:
        /*0008*/ 	.byte	0x04, 0x17
        /*000a*/ 	.short	(.L_29 - .L_28)
.L_28:
        /*000c*/ 	.word	0x00000000
        /*0010*/ 	.short	0x0002
        /*0012*/ 	.short	0x0010
        /*0014*/ 	.byte	0x00, 0xf0, 0x11, 0x00


	//----- nvinfo : EIATTR_KPARAM_INFO
	.align		4
.L_29:
        /*0018*/ 	.byte	0x04, 0x17
        /*001a*/ 	.short	(.L_31 - .L_30)
.L_30:
        /*001c*/ 	.word	0x00000000
        /*0020*/ 	.short	0x0001
        /*0022*/ 	.short	0x0008
        /*0024*/ 	.byte	0x00, 0xf5, 0x21, 0x00


	//----- nvinfo : EIATTR_KPARAM_INFO
	.align		4
.L_31:
        /*0028*/ 	.byte	0x04, 0x17
        /*002a*/ 	.short	(.L_33 - .L_32)
.L_32:
        /*002c*/ 	.word	0x00000000
        /*0030*/ 	.short	0x0000
        /*0032*/ 	.short	0x0000
        /*0034*/ 	.byte	0x00, 0xf5, 0x21, 0x00


	//----- nvinfo : EIATTR_SPARSE_MMA_MASK
	.align		4
.L_33:
        /*0038*/ 	.byte	0x03, 0x50
        /*003a*/ 	.short	0x0000


	//----- nvinfo : EIATTR_MAXREG_COUNT
	.align		4
        /*003c*/ 	.byte	0x03, 0x1b
        /*003e*/ 	.short	0x00ff


	//----- nvinfo : EIATTR_NUM_BARRIERS
	.align		4
        /*0040*/ 	.byte	0x02, 0x4c
        /*0042*/ 	.byte	0x01
	.zero		1


	//----- nvinfo : EIATTR_MERCURY_ISA_VERSION
	.align		4
        /*0044*/ 	.byte	0x03, 0x5f
        /*0046*/ 	.short	0x0101


	//----- nvinfo : EIATTR_VRC_CTA_INIT_COUNT
	.align		4
        /*0048*/ 	.byte	0x02, 0x4a
	.zero		1
	.zero		1


	//----- nvinfo : EIATTR_EXIT_INSTR_OFFSETS
	.align		4
        /*004c*/ 	.byte	0x04, 0x1c
        /*004e*/ 	.short	(.L_35 - .L_34)


	//   ....[0]....
.L_34:
        /*0050*/ 	.word	0x000008a0


	//   ....[1]....
        /*0054*/ 	.word	0x00000a60


	//----- nvinfo : EIATTR_CRS_STACK_SIZE
	.align		4
.L_35:
        /*0058*/ 	.byte	0x04, 0x1e
        /*005a*/ 	.short	(.L_37 - .L_36)
.L_36:
        /*005c*/ 	.word	0x00000000


	//----- nvinfo : EIATTR_CBANK_PARAM_SIZE
	.align		4
.L_37:
        /*0060*/ 	.byte	0x03, 0x19
        /*0062*/ 	.short	0x0014


	//----- nvinfo : EIATTR_PARAM_CBANK
	.align		4
        /*0064*/ 	.byte	0x04, 0x0a
        /*0066*/ 	.short	(.L_39 - .L_38)
	.align		4
.L_38:
        /*0068*/ 	.word	index@(.nv.constant0._Z14softmax_1_cudaPfS_i)
        /*006c*/ 	.short	0x0380
        /*006e*/ 	.short	0x0014


	//----- nvinfo : EIATTR_SW_WAR
	.align		4
.L_39:
        /*0070*/ 	.byte	0x04, 0x36
        /*0072*/ 	.short	(.L_41 - .L_40)
.L_40:
        /*0074*/ 	.word	0x00000008
.L_41:


//--------------------- .nv.info._Z10addmm_cudaPKfS0_S0_Pfii --------------------------
	.section	.nv.info._Z10addmm_cudaPKfS0_S0_Pfii,"",@"SHT_CUDA_INFO"
	.sectionflags	@""
	.align	4


	//----- nvinfo : EIATTR_CUDA_API_VERSION
	.align		4
        /*0000*/ 	.byte	0x04, 0x37
        /*0002*/ 	.short	(.L_43 - .L_42)
.L_42:
        /*0004*/ 	.word	0x00000082


	//----- nvinfo : EIATTR_KPARAM_INFO
	.align		4
.L_43:
        /*0008*/ 	.byte	0x04, 0x17
        /*000a*/ 	.short	(.L_45 - .L_44)
.L_44:
        /*000c*/ 	.word	0x00000000
        /*0010*/ 	.short	0x0005
        /*0012*/ 	.short	0x0024
        /*0014*/ 	.byte	0x00, 0xf0, 0x11, 0x00


	//----- nvinfo : EIATTR_KPARAM_INFO
	.align		4
.L_45:
        /*0018*/ 	.byte	0x04, 0x17
        /*001a*/ 	.short	(.L_47 - .L_46)
.L_46:
        /*001c*/ 	.word	0x00000000
        /*0020*/ 	.short	0x0004
        /*0022*/ 	.short	0x0020
        /*0024*/ 	.byte	0x00, 0xf0, 0x11, 0x00


	//----- nvinfo : EIATTR_KPARAM_INFO
	.align		4
.L_47:
        /*0028*/ 	.byte	0x04, 0x17
        /*002a*/ 	.short	(.L_49 - .L_48)
.L_48:
        /*002c*/ 	.word	0x00000000
        /*0030*/ 	.short	0x0003
        /*0032*/ 	.short	0x0018
        /*0034*/ 	.byte	0x00, 0xf5, 0x21, 0x00


	//----- nvinfo : EIATTR_KPARAM_INFO
	.align		4
.L_49:
        /*0038*/ 	.byte	0x04, 0x17
        /*003a*/ 	.short	(.L_51 - .L_50)
.L_50:
        /*003c*/ 	.word	0x00000000
        /*0040*/ 	.short	0x0002
        /*0042*/ 	.short	0x0010
        /*0044*/ 	.byte	0x00, 0xf5, 0x21, 0x00


	//----- nvinfo : EIATTR_KPARAM_INFO
	.align		4
.L_51:
        /*0048*/ 	.byte	0x04, 0x17
        /*004a*/ 	.short	(.L_53 - .L_52)
.L_52:
        /*004c*/ 	.word	0x00000000
        /*0050*/ 	.short	0x0001
        /*0052*/ 	.short	0x0008
        /*0054*/ 	.byte	0x00, 0xf5, 0x21, 0x00


	//----- nvinfo : EIATTR_KPARAM_INFO
	.align		4
.L_53:
        /*0058*/ 	.byte	0x04, 0x17
        /*005a*/ 	.short	(.L_55 - .L_54)
.L_54:
        /*005c*/ 	.word	0x00000000
        /*0060*/ 	.short	0x0000
        /*0062*/ 	.short	0x0000
        /*0064*/ 	.byte	0x00, 0xf5, 0x21, 0x00


	//----- nvinfo : EIATTR_SPARSE_MMA_MASK
	.align		4
.L_55:
        /*0068*/ 	.byte	0x03, 0x50
        /*006a*/ 	.short	0x0000


	//----- nvinfo : EIATTR_MAXREG_COUNT
	.align		4
        /*006c*/ 	.byte	0x03, 0x1b
        /*006e*/ 	.short	0x00ff


	//----- nvinfo : EIATTR_MERCURY_ISA_VERSION
	.align		4
        /*0070*/ 	.byte	0x03, 0x5f
        /*0072*/ 	.short	0x0101


	//----- nvinfo : EIATTR_VRC_CTA_INIT_COUNT
	.align		4
        /*0074*/ 	.byte	0x02, 0x4a
	.zero		1
	.zero		1


	//----- nvinfo : EIATTR_EXIT_INSTR_OFFSETS
	.align		4
        /*0078*/ 	.byte	0x04, 0x1c
        /*007a*/ 	.short	(.L_57 - .L_56)


	//   ....[0]....
.L_56:
        /*007c*/ 	.word	0x00000070


	//   ....[1]....
        /*0080*/ 	.word	0x00000a90


	//----- nvinfo : EIATTR_CBANK_PARAM_SIZE
	.align		4
.L_57:
        /*0084*/ 	.byte	0x03, 0x19
        /*0086*/ 	.short	0x0028


	//----- nvinfo : EIATTR_PARAM_CBANK
	.align		4
        /*0088*/ 	.byte	0x04, 0x0a
        /*008a*/ 	.short	(.L_59 - .L_58)
	.align		4
.L_58:
        /*008c*/ 	.word	index@(.nv.constant0._Z10addmm_cudaPKfS0_S0_Pfii)
        /*0090*/ 	.short	0x0380
        /*0092*/ 	.short	0x0028


	//----- nvinfo : EIATTR_SW_WAR
	.align		4
.L_59:
        /*0094*/ 	.byte	0x04, 0x36
        /*0096*/ 	.short	(.L_61 - .L_60)
.L_60:
        /*0098*/ 	.word	0x00000008
.L_61:


//--------------------- .nv.info._Z9Tanh_cudaPfPKfi --------------------------
	.section	.nv.info._Z9Tanh_cudaPfPKfi,"",@"SHT_CUDA_INFO"
	.sectionflags	@""
	.align	4


	//----- nvinfo : EIATTR_CUDA_API_VERSION
	.align		4
        /*0000*/ 	.byte	0x04, 0x37
        /*0002*/ 	.short	(.L_63 - .L_62)
.L_62:
        /*0004*/ 	.word	0x00000082


	//----- nvinfo : EIATTR_KPARAM_INFO
	.align		4
.L_63:
        /*0008*/ 	.byte	0x04, 0x17
        /*000a*/ 	.short	(.L_65 - .L_64)
.L_64:
        /*000c*/ 	.word	0x00000000
        /*0010*/ 	.short	0x0002
        /*0012*/ 	.short	0x0010
        /*0014*/ 	.byte	0x00, 0xf0, 0x11, 0x00


	//----- nvinfo : EIATTR_KPARAM_INFO
	.align		4
.L_65:
        /*0018*/ 	.byte	0x04, 0x17
        /*001a*/ 	.short	(.L_67 - .L_66)
.L_66:
        /*001c*/ 	.word	0x00000000
        /*0020*/ 	.short	0x0001
        /*0022*/ 	.short	0x0008
        /*0024*/ 	.byte	0x00, 0xf5, 0x21, 0x00


	//----- nvinfo : EIATTR_KPARAM_INFO
	.align		4
.L_67:
        /*0028*/ 	.byte	0x04, 0x17
        /*002a*/ 	.short	(.L_69 - .L_68)
.L_68:
        /*002c*/ 	.word	0x00000000
        /*0030*/ 	.short	0x0000
        /*0032*/ 	.short	0x0000
        /*0034*/ 	.byte	0x00, 0xf5, 0x21, 0x00


	//----- nvinfo : EIATTR_SPARSE_MMA_MASK
	.align		4
.L_69:
        /*0038*/ 	.byte	0x03, 0x50
        /*003a*/ 	.short	0x0000


	//----- nvinfo : EIATTR_MAXREG_COUNT
	.align		4
        /*003c*/ 	.byte	0x03, 0x1b
        /*003e*/ 	.short	0x00ff


	//----- nvinfo : EIATTR_MERCURY_ISA_VERSION
	.align		4
        /*0040*/ 	.byte	0x03, 0x5f
        /*0042*/ 	.short	0x0101


	//----- nvinfo : EIATTR_VRC_CTA_INIT_COUNT
	.align		4
        /*0044*/ 	.byte	0x02, 0x4a
	.zero		1
	.zero		1


	//----- nvinfo : EIATTR_EXIT_INSTR_OFFSETS
	.align		4
        /*0048*/ 	.byte	0x04, 0x1c
        /*004a*/ 	.short	(.L_71 - .L_70)


	//   ....[0]....
.L_70:
        /*004c*/ 	.word	0x00000070


	//   ....[1]....
        /*0050*/ 	.word	0x00000220


	//----- nvinfo : EIATTR_CBANK_PARAM_SIZE
	.align		4
.L_71:
        /*0054*/ 	.byte	0x03, 0x19
        /*0056*/ 	.short	0x0014


	//----- nvinfo : EIATTR_PARAM_CBANK
	.align		4
        /*0058*/ 	.byte	0x04, 0x0a
        /*005a*/ 	.short	(.L_73 - .L_72)
	.align		4
.L_72:
        /*005c*/ 	.word	index@(.nv.constant0._Z9Tanh_cudaPfPKfi)
        /*0060*/ 	.short	0x0380
        /*0062*/ 	.short	0x0014


	//----- nvinfo : EIATTR_SW_WAR
	.align		4
.L_73:
        /*0064*/ 	.byte	0x04, 0x36
        /*0066*/ 	.short	(.L_75 - .L_74)
.L_74:
        /*0068*/ 	.word	0x00000008
.L_75:


//--------------------- .nv.info._Z7mm_cudaPKfS0_Pfii --------------------------
	.section	.nv.info._Z7mm_cudaPKfS0_Pfii,"",@"SHT_CUDA_INFO"
	.sectionflags	@""
	.align	4


	//----- nvinfo : EIATTR_CUDA_API_VERSION
	.align		4
        /*0000*/ 	.byte	0x04, 0x37
        /*0002*/ 	.short	(.L_77 - .L_76)
.L_76:
        /*0004*/ 	.word	0x00000082


	//----- nvinfo : EIATTR_KPARAM_INFO
	.align		4
.L_77:
        /*0008*/ 	.byte	0x04, 0x17
        /*000a*/ 	.short	(.L_79 - .L_78)
.L_78:
        /*000c*/ 	.word	0x00000000
        /*0010*/ 	.short	0x0004
        /*0012*/ 	.short	0x001c
        /*0014*/ 	.byte	0x00, 0xf0, 0x11, 0x00


	//----- nvinfo : EIATTR_KPARAM_INFO
	.align		4
.L_79:
        /*0018*/ 	.byte	0x04, 0x17
        /*001a*/ 	.short	(.L_81 - .L_80)
.L_80:
        /*001c*/ 	.word	0x00000000
        /*0020*/ 	.short	0x0003
        /*0022*/ 	.short	0x0018
        /*0024*/ 	.byte	0x00, 0xf0, 0x11, 0x00


	//----- nvinfo : EIATTR_KPARAM_INFO
	.align		4
.L_81:
        /*0028*/ 	.byte	0x04, 0x17
        /*002a*/ 	.short	(.L_83 - .L_82)
.L_82:
        /*002c*/ 	.word	0x00000000
        /*0030*/ 	.short	0x0002
        /*0032*/ 	.short	0x0010
        /*0034*/ 	.byte	0x00, 0xf5, 0x21, 0x00


	//----- nvinfo : EIATTR_KPARAM_INFO
	.align		4
.L_83:
        /*0038*/ 	.byte	0x04, 0x17
        /*003a*/ 	.short	(.L_85 - .L_84)
.L_84:
        /*003c*/ 	.word	0x00000000
        /*0040*/ 	.short	0x0001
        /*0042*/ 	.short	0x0008
        /*0044*/ 	.byte	0x00, 0xf5, 0x21, 0x00


	//----- nvinfo : EIATTR_KPARAM_INFO
	.align		4
.L_85:
        /*0048*/ 	.byte	0x04, 0x17
        /*004a*/ 	.short	(.L_87 - .L_86)
.L_86:
        /*004c*/ 	.word	0x00000000
        /*0050*/ 	.short	0x0000
        /*0052*/ 	.short	0x0000
        /*0054*/ 	.byte	0x00, 0xf5, 0x21, 0x00


	//----- nvinfo : EIATTR_SPARSE_MMA_MASK
	.align		4
.L_87:
        /*0058*/ 	.byte	0x03, 0x50
        /*005a*/ 	.short	0x0000


	//----- nvinfo : EIATTR_MAXREG_COUNT
	.align		4
        /*005c*/ 	.byte	0x03, 0x1b
        /*005e*/ 	.short	0x00ff


	//----- nvinfo : EIATTR_MERCURY_ISA_VERSION
	.align		4
        /*0060*/ 	.byte	0x03, 0x5f
        /*0062*/ 	.short	0x0101


	//----- nvinfo : EIATTR_VRC_CTA_INIT_COUNT
	.align		4
        /*0064*/ 	.byte	0x02, 0x4a
	.zero		1
	.zero		1


	//----- nvinfo : EIATTR_EXIT_INSTR_OFFSETS
	.align		4
        /*0068*/ 	.byte	0x04, 0x1c
        /*006a*/ 	.short	(.L_89 - .L_88)


	//   ....[0]....
.L_88:
        /*006c*/ 	.word	0x00000070


	//   ....[1]....
        /*0070*/ 	.word	0x00000a90


	//----- nvinfo : EIATTR_CBANK_PARAM_SIZE
	.align		4
.L_89:
        /*0074*/ 	.byte	0x03, 0x19
        /*0076*/ 	.short	0x0020


	//----- nvinfo : EIATTR_PARAM_CBANK
	.align		4
        /*0078*/ 	.byte	0x04, 0x0a
        /*007a*/ 	.short	(.L_91 - .L_90)
	.align		4
.L_90:
        /*007c*/ 	.word	index@(.nv.constant0._Z7mm_cudaPKfS0_Pfii)
        /*0080*/ 	.short	0x0380
        /*0082*/ 	.short	0x0020


	//----- nvinfo : EIATTR_SW_WAR
	.align		4
.L_91:
        /*0084*/ 	.byte	0x04, 0x36
        /*0086*/ 	.short	(.L_93 - .L_92)
.L_92:
        /*0088*/ 	.word	0x00000008
.L_93:


//--------------------- .nv.callgraph             --------------------------
	.section	.nv.callgraph,"",@"SHT_CUDA_CALLGRAPH"
	.align	4
	.sectionentsize	8
	.align		4
        /*0000*/ 	.word	0x00000000
	.align		4
        /*0004*/ 	.word	0xffffffff
	.align		4
        /*0008*/ 	.word	0x00000000
	.align		4
        /*000c*/ 	.word	0xfffffffe
	.align		4
        /*0010*/ 	.word	0x00000000
	.align		4
        /*0014*/ 	.word	0xfffffffd
	.align		4
        /*0018*/ 	.word	0x00000000
	.align		4
        /*001c*/ 	.word	0xfffffffc


//--------------------- .text._Z14softmax_1_cudaPfS_i --------------------------
	.section	.text._Z14softmax_1_cudaPfS_i,"ax",@progbits
	.align	128
        .global         _Z14softmax_1_cudaPfS_i
        .type           _Z14softmax_1_cudaPfS_i,@function
        .size           _Z14softmax_1_cudaPfS_i,(.L_x_39 - _Z14softmax_1_cudaPfS_i)
        .other          _Z14softmax_1_cudaPfS_i,@"STO_CUDA_ENTRY STV_DEFAULT"
_Z14softmax_1_cudaPfS_i:
.text._Z14softmax_1_cudaPfS_i:
[----:B------:R-:W-:Y:S01]  /*0000*/  LDC R1, c[0x0][0x37c] ;  /* 0x0000df00ff017b82 */ /* 0x000fe20000000800 */
[----:B------:R-:W0:Y:S01]  /*0010*/  S2R R2, SR_TID.X ;  /* 0x0000000000027919 */ /* 0x000e220000002100 */
[----:B------:R-:W1:Y:S01]  /*0020*/  LDCU.64 UR12, c[0x0][0x358] ;  /* 0x00006b00ff0c77ac */ /* 0x000e620008000a00 */
[----:B------:R-:W-:Y:S01]  /*0030*/  BSSY.RECONVERGENT B0, `(.L_x_0) ;  /* 0x0000067000007945 */ /* 0x000fe20003800200 */
[----:B0-----:R-:W-:-:S13]  /*0040*/  ISETP.NE.AND P0, PT, R2, RZ, PT ;  /* 0x000000ff0200720c */ /* 0x001fda0003f05270 */
[----:B-1----:R-:W-:Y:S05]  /*0050*/  @P0 BRA `(.L_x_1) ;  /* 0x0000000400900947 */ /* 0x002fea0003800000 */
[----:B------:R-:W0:Y:S01]  /*0060*/  S2UR UR5, SR_CgaCtaId ;  /* 0x00000000000579c3 */ /* 0x000e220000008800 */
[----:B------:R-:W-:Y:S01]  /*0070*/  UMOV UR4, 0x400 ;  /* 0x0000040000047882 */ /* 0x000fe20000000000 */
[----:B------:R-:W1:Y:S01]  /*0080*/  LDCU UR7, c[0x0][0x390] ;  /* 0x00007200ff0777ac */ /* 0x000e620008000800 */
[----:B------:R-:W-:Y:S02]  /*0090*/  IMAD.MOV.U32 R4, RZ, RZ, -0x800001 ;  /* 0xff7fffffff047424 */ /* 0x000fe400078e00ff */
[----:B------:R-:W-:Y:S01]  /*00a0*/  IMAD.MOV.U32 R5, RZ, RZ, RZ ;  /* 0x000000ffff057224 */ /* 0x000fe200078e00ff */
[----:B-1----:R-:W-:Y:S02]  /*00b0*/  UISETP.GE.AND UP0, UPT, UR7, 0x1, UPT ;  /* 0x000000010700788c */ /* 0x002fe4000bf06270 */
[----:B0-----:R-:W-:-:S09]  /*00c0*/  ULEA UR4, UR5, UR4, 0x18 ;  /* 0x0000000405047291 */ /* 0x001fd2000f8ec0ff */
[----:B------:R0:W-:Y:S01]  /*00d0*/  STS.64 [UR4], R4 ;  /* 0x00000004ff007988 */ /* 0x0001e20008000a04 */
[----:B------:R-:W-:Y:S05]  /*00e0*/  BRA.U !UP0, `(.L_x_1) ;  /* 0x00000005086c7547 */ /* 0x000fea000b800000 */
[----:B------:R-:W-:Y:S01]  /*00f0*/  UISETP.GE.U32.AND UP1, UPT, UR7, 0x10, UPT ;  /* 0x000000100700788c */ /* 0x000fe2000bf26070 */
[----:B------:R-:W-:Y:S01]  /*0100*/  IMAD.MOV.U32 R0, RZ, RZ, RZ ;  /* 0x000000ffff007224 */ /* 0x000fe200078e00ff */
[----:B------:R-:W-:Y:S01]  /*0110*/  ULOP3.LUT UR10, UR7, 0xf, URZ, 0xc0, !UPT ;  /* 0x0000000f070a7892 */ /* 0x000fe2000f8ec0ff */
[----:B------:R-:W-:-:S03]  /*0120*/  IMAD.MOV.U32 R3, RZ, RZ, -0x800001 ;  /* 0xff7fffffff037424 */ /* 0x000fc600078e00ff */
[----:B------:R-:W-:-:S03]  /*0130*/  UISETP.NE.AND UP0, UPT, UR10, URZ, UPT ;  /* 0x000000ff0a00728c */ /* 0x000fc6000bf05270 */
[----:B------:R-:W-:Y:S08]  /*0140*/  BRA.U !UP1, `(.L_x_2) ;  /* 0x00000001099c7547 */ /* 0x000ff0000b800000 */
[----:B------:R-:W1:Y:S01]  /*0150*/  LDCU.64 UR8, c[0x0][0x380] ;  /* 0x00007000ff0877ac */ /* 0x000e620008000a00 */
[----:B------:R-:W-:Y:S01]  /*0160*/  IMAD.MOV.U32 R3, RZ, RZ, -0x800001 ;  /* 0xff7fffffff037424 */ /* 0x000fe200078e00ff */
[----:B-1----:R-:W-:Y:S02]  /*0170*/  UIADD3 UR5, UP1, UPT, UR8, 0x20, URZ ;  /* 0x0000002008057890 */ /* 0x002fe4000ff3e0ff */
[----:B------:R-:W-:Y:S02]  /*0180*/  ULOP3.LUT UR8, UR7, 0x7ffffff0, URZ, 0xc0, !UPT ;  /* 0x7ffffff007087892 */ /* 0x000fe4000f8ec0ff */
[----:B------:R-:W-:Y:S02]  /*0190*/  UIADD3.X UR6, UPT, UPT, URZ, UR9, URZ, UP1, !UPT ;  /* 0x00000009ff067290 */ /* 0x000fe40008ffe4ff */
[----:B------:R-:W-:Y:S01]  /*01a0*/  MOV R9, UR5 ;  /* 0x0000000500097c02 */ /* 0x000fe20008000f00 */
[----:B------:R-:W-:Y:S02]  /*01b0*/  UIADD3 UR9, UPT, UPT, -UR8, URZ, URZ ;  /* 0x000000ff08097290 */ /* 0x000fe4000fffe1ff */
[----:B------:R-:W-:-:S02]  /*01c0*/  IMAD.U32 R0, RZ, RZ, UR8 ;  /* 0x00000008ff007e24 */ /* 0x000fc4000f8e00ff */
[----:B0-----:R-:W-:-:S08]  /*01d0*/  IMAD.U32 R5, RZ, RZ, UR6 ;  /* 0x00000006ff057e24 */ /* 0x001fd0000f8e00ff */
.L_x_3:
[----:B------:R-:W-:-:S05]  /*01e0*/  IMAD.MOV.U32 R4, RZ, RZ, R9 ;  /* 0x000000ffff047224 */ /* 0x000fca00078e0009 */
[----:B------:R-:W2:Y:S04]  /*01f0*/  LDG.E R8, desc[UR12][R4.64+-0x20] ;  /* 0xffffe00c04087981 */ /* 0x000ea8000c1e1900 */
[----:B------:R-:W2:Y:S04]  /*0200*/  LDG.E R9, desc[UR12][R4.64+-0x1c] ;  /* 0xffffe40c04097981 */ /* 0x000ea8000c1e1900 */
[----:B------:R-:W3:Y:S04]  /*0210*/  LDG.E R11, desc[UR12][R4.64+-0x18] ;  /* 0xffffe80c040b7981 */ /* 0x000ee8000c1e1900 */
[----:B------:R-:W3:Y:S04]  /*0220*/  LDG.E R10, desc[UR12][R4.64+-0x14] ;  /* 0xffffec0c040a7981 */ /* 0x000ee8000c1e1900 */
[----:B------:R-:W4:Y:S04]  /*0230*/  LDG.E R13, desc[UR12][R4.64+-0x10] ;  /* 0xfffff00c040d7981 */ /* 0x000f28000c1e1900 */
[----:B------:R-:W4:Y:S04]  /*0240*/  LDG.E R12, desc[UR12][R4.64+-0xc] ;  /* 0xfffff40c040c7981 */ /* 0x000f28000c1e1900 */
[----:B------:R-:W5:Y:S04]  /*0250*/  LDG.E R15, desc[UR12][R4.64+-0x8] ;  /* 0xfffff80c040f7981 */ /* 0x000f68000c1e1900 */
        /* <DEDUP_REMOVED lines=8> */
[----:B------:R0:W5:Y:S01]  /*02e0*/  LDG.E R7, desc[UR12][R4.64+0x1c] ;  /* 0x00001c0c04077981 */ /* 0x000162000c1e1900 */
[----:B------:R-:W-:-:S04]  /*02f0*/  UIADD3 UR9, UPT, UPT, UR9, 0x10, URZ ;  /* 0x0000001009097890 */ /* 0x000fc8000fffe0ff */
[----:B------:R-:W-:Y:S01]  /*0300*/  UISETP.NE.AND UP1, UPT, UR9, URZ, UPT ;  /* 0x000000ff0900728c */ /* 0x000fe2000bf25270 */
[----:B--2---:R-:W-:Y:S02]  /*0310*/  FMNMX3 R8, R3, R8, R9, !PT ;  /* 0x0000000803087276 */ /* 0x004fe40007800009 */
[----:B------:R-:W-:-:S05]  /*0320*/  IADD3 R9, P0, PT, R4, 0x40, RZ ;  /* 0x0000004004097810 */ /* 0x000fca0007f1e0ff */
[----:B0-----:R-:W-:Y:S01]  /*0330*/  IMAD.X R5, RZ, RZ, R5, P0 ;  /* 0x000000ffff057224 */ /* 0x001fe200000e0605 */
[----:B---3--:R-:W-:-:S04]  /*0340*/  FMNMX3 R8, R8, R11, R10, !PT ;  /* 0x0000000b08087276 */ /* 0x008fc8000780000a */
[----:B----4-:R-:W-:-:S04]  /*0350*/  FMNMX3 R8, R8, R13, R12, !PT ;  /* 0x0000000d08087276 */ /* 0x010fc8000780000c */
[----:B-----5:R-:W-:-:S04]  /*0360*/  FMNMX3 R8, R8, R15, R14, !PT ;  /* 0x0000000f08087276 */ /* 0x020fc8000780000e */
[----:B------:R-:W-:-:S04]  /*0370*/  FMNMX3 R8, R8, R17, R16, !PT ;  /* 0x0000001108087276 */ /* 0x000fc80007800010 */
[----:B------:R-:W-:-:S04]  /*0380*/  FMNMX3 R8, R8, R19, R18, !PT ;  /* 0x0000001308087276 */ /* 0x000fc80007800012 */
[----:B------:R-:W-:-:S04]  /*0390*/  FMNMX3 R8, R8, R21, R20, !PT ;  /* 0x0000001508087276 */ /* 0x000fc80007800014 */
[----:B------:R-:W-:Y:S01]  /*03a0*/  FMNMX3 R3, R8, R6, R7, !PT ;  /* 0x0000000608037276 */ /* 0x000fe20007800007 */
[----:B------:R-:W-:Y:S06]  /*03b0*/  BRA.U UP1, `(.L_x_3) ;  /* 0xfffffffd01887547 */ /* 0x000fec000b83ffff */
.L_x_2:
[----:B------:R-:W-:Y:S05]  /*03c0*/  BRA.U !UP0, `(.L_x_4) ;  /* 0x0000000108b07547 */ /* 0x000fea000b800000 */
[----:B------:R-:W-:Y:S02]  /*03d0*/  UISETP.GE.U32.AND UP0, UPT, UR10, 0x8, UPT ;  /* 0x000000080a00788c */ /* 0x000fe4000bf06070 */
[----:B------:R-:W-:-:S04]  /*03e0*/  ULOP3.LUT UR6, UR7, 0x7, URZ, 0xc0, !UPT ;  /* 0x0000000707067892 */ /* 0x000fc8000f8ec0ff */
[----:B------:R-:W-:-:S03]  /*03f0*/  UISETP.NE.AND UP1, UPT, UR6, URZ, UPT ;  /* 0x000000ff0600728c */ /* 0x000fc6000bf25270 */
[----:B------:R-:W-:Y:S08]  /*0400*/  BRA.U !UP0, `(.L_x_5) ;  /* 0x00000001083c7547 */ /* 0x000ff0000b800000 */
[----:B0-----:R-:W0:Y:S02]  /*0410*/  LDC.64 R4, c[0x0][0x380] ;  /* 0x0000e000ff047b82 */ /* 0x001e240000000a00 */
[----:B0-----:R-:W-:-:S05]  /*0420*/  IMAD.WIDE.U32 R4, R0, 0x4, R4 ;  /* 0x0000000400047825 */ /* 0x001fca00078e0004 */
[----:B------:R-:W2:Y:S04]  /*0430*/  LDG.E R6, desc[UR12][R4.64] ;  /* 0x0000000c04067981 */ /* 0x000ea8000c1e1900 */
[----:B------:R-:W2:Y:S04]  /*0440*/  LDG.E R7, desc[UR12][R4.64+0x4] ;  /* 0x0000040c04077981 */ /* 0x000ea8000c1e1900 */
[----:B------:R-:W3:Y:S04]  /*0450*/  LDG.E R9, desc[UR12][R4.64+0x8] ;  /* 0x0000080c04097981 */ /* 0x000ee8000c1e1900 */
[----:B------:R-:W3:Y:S04]  /*0460*/  LDG.E R8, desc[UR12][R4.64+0xc] ;  /* 0x00000c0c04087981 */ /* 0x000ee8000c1e1900 */
[----:B------:R-:W4:Y:S04]  /*0470*/  LDG.E R11, desc[UR12][R4.64+0x10] ;  /* 0x0000100c040b7981 */ /* 0x000f28000c1e1900 */
[----:B------:R-:W4:Y:S04]  /*0480*/  LDG.E R10, desc[UR12][R4.64+0x14] ;  /* 0x0000140c040a7981 */ /* 0x000f28000c1e1900 */
[----:B------:R-:W5:Y:S04]  /*0490*/  LDG.E R13, desc[UR12][R4.64+0x18] ;  /* 0x0000180c040d7981 */ /* 0x000f68000c1e1900 */
[----:B------:R-:W5:Y:S01]  /*04a0*/  LDG.E R12, desc[UR12][R4.64+0x1c] ;  /* 0x00001c0c040c7981 */ /* 0x000f62000c1e1900 */
[----:B------:R-:W-:Y:S01]  /*04b0*/  VIADD R0, R0, 0x8 ;  /* 0x0000000800007836 */ /* 0x000fe20000000000 */
[----:B--2---:R-:W-:-:S04]  /*04c0*/  FMNMX3 R6, R3, R6, R7, !PT ;  /* 0x0000000603067276 */ /* 0x004fc80007800007 */
[----:B---3--:R-:W-:-:S04]  /*04d0*/  FMNMX3 R6, R6, R9, R8, !PT ;  /* 0x0000000906067276 */ /* 0x008fc80007800008 */
[----:B----4-:R-:W-:-:S04]  /*04e0*/  FMNMX3 R6, R6, R11, R10, !PT ;  /* 0x0000000b06067276 */ /* 0x010fc8000780000a */
[----:B-----5:R-:W-:-:S07]  /*04f0*/  FMNMX3 R3, R6, R13, R12, !PT ;  /* 0x0000000d06037276 */ /* 0x020fce000780000c */
.L_x_5:
        /* <DEDUP_REMOVED lines=10> */
[----:B------:R-:W3:Y:S01]  /*05a0*/  LDG.E R9, desc[UR12][R4.64+0xc] ;  /* 0x00000c0c04097981 */ /* 0x000ee2000c1e1900 */
[----:B------:R-:W-:Y:S01]  /*05b0*/  VIADD R0, R0, 0x4 ;  /* 0x0000000400007836 */ /* 0x000fe20000000000 */
[----:B--2---:R-:W-:-:S04]  /*05c0*/  FMNMX3 R3, R3, R6, R7, !PT ;  /* 0x0000000603037276 */ /* 0x004fc80007800007 */
[----:B---3--:R-:W-:-:S07]  /*05d0*/  FMNMX3 R3, R3, R8, R9, !PT ;  /* 0x0000000803037276 */ /* 0x008fce0007800009 */
.L_x_6:
[----:B------:R-:W-:Y:S05]  /*05e0*/  BRA.U !UP1, `(.L_x_4) ;  /* 0x0000000109287547 */ /* 0x000fea000b800000 */
[----:B0-----:R-:W0:Y:S01]  /*05f0*/  LDC.64 R4, c[0x0][0x380] ;  /* 0x0000e000ff047b82 */ /* 0x001e220000000a00 */
[----:B------:R-:W-:Y:S01]  /*0600*/  UIADD3 UR5, UPT, UPT, -UR5, URZ, URZ ;  /* 0x000000ff05057290 */ /* 0x000fe2000fffe1ff */
[----:B0-----:R-:W-:-:S11]  /*0610*/  IMAD.WIDE.U32 R4, R0, 0x4, R4 ;  /* 0x0000000400047825 */ /* 0x001fd600078e0004 */
.L_x_7:
[----:B------:R0:W2:Y:S01]  /*0620*/  LDG.E R0, desc[UR12][R4.64] ;  /* 0x0000000c04007981 */ /* 0x0000a2000c1e1900 */
[----:B------:R-:W-:-:S04]  /*0630*/  UIADD3 UR5, UPT, UPT, UR5, 0x1, URZ ;  /* 0x0000000105057890 */ /* 0x000fc8000fffe0ff */
[----:B------:R-:W-:Y:S01]  /*0640*/  UISETP.NE.AND UP0, UPT, UR5, URZ, UPT ;  /* 0x000000ff0500728c */ /* 0x000fe2000bf05270 */
[----:B0-----:R-:W-:-:S04]  /*0650*/  IADD3 R4, P0, PT, R4, 0x4, RZ ;  /* 0x0000000404047810 */ /* 0x001fc80007f1e0ff */
[----:B------:R-:W-:Y:S02]  /*0660*/  IADD3.X R5, PT, PT, RZ, R5, RZ, P0, !PT ;  /* 0x00000005ff057210 */ /* 0x000fe400007fe4ff */
[----:B--2---:R-:W-:Y:S02]  /*0670*/  FMNMX R3, R0, R3, !PT ;  /* 0x0000000300037209 */ /* 0x004fe40007800000 */
[----:B------:R-:W-:Y:S05]  /*0680*/  BRA.U UP0, `(.L_x_7) ;  /* 0xfffffffd00e47547 */ /* 0x000fea000b83ffff */
.L_x_4:
[----:B------:R1:W-:Y:S02]  /*0690*/  STS [UR4], R3 ;  /* 0x00000003ff007988 */ /* 0x0003e40008000804 */
.L_x_1:
[----:B------:R-:W-:Y:S05]  /*06a0*/  BSYNC.RECONVERGENT B0 ;  /* 0x0000000000007941 */ /* 0x000fea0003800200 */
.L_x_0:
[----:B------:R-:W2:Y:S02]  /*06b0*/  LDC.64 R6, c[0x0][0x380] ;  /* 0x0000e000ff067b82 */ /* 0x000ea40000000a00 */
[----:B--2---:R-:W-:-:S06]  /*06c0*/  IMAD.WIDE.U32 R6, R2, 0x4, R6 ;  /* 0x0000000402067825 */ /* 0x004fcc00078e0006 */
[----:B------:R-:W-:Y:S06]  /*06d0*/  BAR.SYNC.DEFER_BLOCKING 0x0 ;  /* 0x0000000000007b1d */ /* 0x000fec0000010000 */
[----:B------:R-:W2:Y:S02]  /*06e0*/  LDG.E R0, desc[UR12][R6.64] ;  /* 0x0000000c06007981 */ /* 0x000ea4000c1e1900 */
[----:B------:R-:W3:Y:S01]  /*06f0*/  S2UR UR5, SR_CgaCtaId ;  /* 0x00000000000579c3 */ /* 0x000ee20000008800 */
[----:B------:R-:W-:Y:S01]  /*0700*/  UMOV UR4, 0x400 ;  /* 0x0000040000047882 */ /* 0x000fe20000000000 */
[----:B------:R-:W-:Y:S01]  /*0710*/  IMAD.MOV.U32 R9, RZ, RZ, 0x3bbb989d ;  /* 0x3bbb989dff097424 */ /* 0x000fe200078e00ff */
[----:B------:R-:W-:Y:S01]  /*0720*/  BSSY.RECONVERGENT B0, `(.L_x_8) ;  /* 0x0000014000007945 */ /* 0x000fe20003800200 */
[----:B------:R-:W-:Y:S01]  /*0730*/  IMAD.MOV.U32 R8, RZ, RZ, 0x437c0000 ;  /* 0x437c0000ff087424 */ /* 0x000fe200078e00ff */
[----:B---3--:R-:W-:-:S02]  /*0740*/  ULEA UR6, UR5, UR4, 0x18 ;  /* 0x0000000405067291 */ /* 0x008fc4000f8ec0ff */
[----:B------:R-:W-:-:S04]  /*0750*/  UIADD3 UR4, UPT, UPT, UR4, 0x4, URZ ;  /* 0x0000000404047890 */ /* 0x000fc8000fffe0ff */
[----:B------:R-:W-:-:S03]  /*0760*/  ULEA UR4, UR5, UR4, 0x18 ;  /* 0x0000000405047291 */ /* 0x000fc6000f8ec0ff */
[----:B-1----:R-:W2:Y:S02]  /*0770*/  LDS R3, [UR6] ;  /* 0x00000006ff037984 */ /* 0x002ea40008000800 */
[----:B--2---:R-:W-:-:S04]  /*0780*/  FADD R0, R0, -R3 ;  /* 0x8000000300007221 */ /* 0x004fc80000000000 */
[----:B------:R-:W-:-:S04]  /*0790*/  FFMA.SAT R3, R0, R9, 0.5 ;  /* 0x3f00000000037423 */ /* 0x000fc80000002009 */
[----:B------:R-:W-:-:S04]  /*07a0*/  FFMA.RM R3, R3, R8, 12582913 ;  /* 0x4b40000103037423 */ /* 0x000fc80000004008 */
[C---:B0-----:R-:W-:Y:S01]  /*07b0*/  FADD R5, R3.reuse, -12583039 ;  /* 0xcb40007f03057421 */ /* 0x041fe20000000000 */
[----:B------:R-:W-:-:S03]  /*07c0*/  IMAD.SHL.U32 R3, R3, 0x800000, RZ ;  /* 0x0080000003037824 */ /* 0x000fc600078e00ff */
[----:B------:R-:W-:-:S04]  /*07d0*/  FFMA R5, R0, 1.4426950216293334961, -R5 ;  /* 0x3fb8aa3b00057823 */ /* 0x000fc80000000805 */
[----:B------:R-:W-:-:S04]  /*07e0*/  FFMA R5, R0, 1.925963033500011079e-08, R5 ;  /* 0x32a5706000057823 */ /* 0x000fc80000000005 */
[----:B------:R-:W0:Y:S02]  /*07f0*/  MUFU.EX2 R0, R5 ;  /* 0x0000000500007308 */ /* 0x000e240000000800 */
[----:B0-----:R-:W-:-:S07]  /*0800*/  FMUL R3, R3, R0 ;  /* 0x0000000003037220 */ /* 0x001fce0000400000 */
.L_x_9:
[----:B------:R-:W0:Y:S01]  /*0810*/  LDS R4, [UR4] ;  /* 0x00000004ff047984 */ /* 0x000e220008000800 */
[----:B------:R-:W-:Y:S02]  /*0820*/  IMAD.U32 R0, RZ, RZ, UR4 ;  /* 0x00000004ff007e24 */ /* 0x000fe4000f8e00ff */
[----:B0-----:R-:W-:-:S05]  /*0830*/  FADD R5, R3, R4 ;  /* 0x0000000403057221 */ /* 0x001fca0000000000 */
[----:B------:R-:W0:Y:S02]  /*0840*/  ATOMS.CAST.SPIN P0, [R0], R4, R5 ;  /* 0x000000040000758d */ /* 0x000e240001800005 */
[----:B0-----:R-:W-:Y:S05]  /*0850*/  @!P0 BRA `(.L_x_9) ;  /* 0xfffffffc00ec8947 */ /* 0x001fea000383ffff */
[----:B------:R-:W-:Y:S05]  /*0860*/  BSYNC.RECONVERGENT B0 ;  /* 0x0000000000007941 */ /* 0x000fea0003800200 */
.L_x_8:
[----:B------:R-:W0:Y:S01]  /*0870*/  LDCU UR5, c[0x0][0x390] ;  /* 0x00007200ff0577ac */ /* 0x000e220008000800 */
[----:B------:R-:W-:Y:S01]  /*0880*/  BAR.SYNC.DEFER_BLOCKING 0x0 ;  /* 0x0000000000007b1d */ /* 0x000fe20000010000 */
[----:B0-----:R-:W-:-:S13]  /*0890*/  ISETP.GE.U32.AND P0, PT, R2, UR5, PT ;  /* 0x0000000502007c0c */ /* 0x001fda000bf06070 */
[----:B------:R-:W-:Y:S05]  /*08a0*/  @P0 EXIT ;  /* 0x000000000000094d */ /* 0x000fea0003800000 */
[----:B------:R-:W2:Y:S01]  /*08b0*/  LDG.E R7, desc[UR12][R6.64] ;  /* 0x0000000c06077981 */ /* 0x000ea2000c1e1900 */
[----:B------:R-:W-:Y:S03]  /*08c0*/  BSSY.RECONVERGENT B0, `(.L_x_10) ;  /* 0x0000016000007945 */ /* 0x000fe60003800200 */
[----:B------:R-:W2:Y:S02]  /*08d0*/  LDS.64 R4, [UR6] ;  /* 0x00000006ff047984 */ /* 0x000ea40008000a00 */
[----:B--2---:R-:W-:-:S04]  /*08e0*/  FADD R4, R7, -R4 ;  /* 0x8000000407047221 */ /* 0x004fc80000000000 */
[----:B------:R-:W-:-:S04]  /*08f0*/  FFMA.SAT R0, R4, R9, 0.5 ;  /* 0x3f00000004007423 */ /* 0x000fc80000002009 */
[----:B------:R-:W-:Y:S02]  /*0900*/  FFMA.RM R0, R0, R8, 12582913 ;  /* 0x4b40000100007423 */ /* 0x000fe40000004008 */
[----:B------:R-:W0:Y:S02]  /*0910*/  MUFU.RCP R8, R5 ;  /* 0x0000000500087308 */ /* 0x000e240000001000 */
[C---:B------:R-:W-:Y:S01]  /*0920*/  FADD R3, R0.reuse, -12583039 ;  /* 0xcb40007f00037421 */ /* 0x040fe20000000000 */
[----:B------:R-:W-:-:S03]  /*0930*/  IMAD.SHL.U32 R0, R0, 0x800000, RZ ;  /* 0x0080000000007824 */ /* 0x000fc600078e00ff */
[----:B------:R-:W-:-:S04]  /*0940*/  FFMA R3, R4, 1.4426950216293334961, -R3 ;  /* 0x3fb8aa3b04037823 */ /* 0x000fc80000000803 */
[----:B------:R-:W-:-:S06]  /*0950*/  FFMA R3, R4, 1.925963033500011079e-08, R3 ;  /* 0x32a5706004037823 */ /* 0x000fcc0000000003 */
[----:B------:R-:W1:Y:S01]  /*0960*/  MUFU.EX2 R3, R3 ;  /* 0x0000000300037308 */ /* 0x000e620000000800 */
[----:B0-----:R-:W-:-:S04]  /*0970*/  FFMA R7, R8, -R5, 1 ;  /* 0x3f80000008077423 */ /* 0x001fc80000000805 */
[----:B------:R-:W-:Y:S01]  /*0980*/  FFMA R7, R8, R7, R8 ;  /* 0x0000000708077223 */ /* 0x000fe20000000008 */
[----:B-1----:R-:W-:-:S04]  /*0990*/  FMUL R0, R0, R3 ;  /* 0x0000000300007220 */ /* 0x002fc80000400000 */
[----:B------:R-:W0:Y:S01]  /*09a0*/  FCHK P0, R0, R5 ;  /* 0x0000000500007302 */ /* 0x000e220000000000 */
[----:B------:R-:W-:-:S04]  /*09b0*/  FFMA R4, R0, R7, RZ ;  /* 0x0000000700047223 */ /* 0x000fc800000000ff */
[----:B------:R-:W-:-:S04]  /*09c0*/  FFMA R6, R4, -R5, R0 ;  /* 0x8000000504067223 */ /* 0x000fc80000000000 */
[----:B------:R-:W-:Y:S01]  /*09d0*/  FFMA R7, R7, R6, R4 ;  /* 0x0000000607077223 */ /* 0x000fe20000000004 */
[----:B0-----:R-:W-:Y:S06]  /*09e0*/  @!P0 BRA `(.L_x_11) ;  /* 0x00000000000c8947 */ /* 0x001fec0003800000 */
[----:B------:R-:W-:-:S07]  /*09f0*/  MOV R4, 0xa10 ;  /* 0x00000a1000047802 */ /* 0x000fce0000000f00 */
[----:B------:R-:W-:Y:S05]  /*0a00*/  CALL.REL.NOINC `($__internal_0_$__cuda_sm3x_div_rn_noftz_f32_slowpath) ;  /* 0x0000000000187944 */ /* 0x000fea0003c00000 */
[----:B------:R-:W-:-:S07]  /*0a10*/  MOV R7, R0 ;  /* 0x0000000000077202 */ /* 0x000fce0000000f00 */
.L_x_11:
[----:B------:R-:W-:Y:S05]  /*0a20*/  BSYNC.RECONVERGENT B0 ;  /* 0x0000000000007941 */ /* 0x000fea0003800200 */
.L_x_10:
[----:B------:R-:W0:Y:S02]  /*0a30*/  LDC.64 R4, c[0x0][0x388] ;  /* 0x0000e200ff047b82 */ /* 0x000e240000000a00 */
[----:B0-----:R-:W-:-:S05]  /*0a40*/  IMAD.WIDE.U32 R2, R2, 0x4, R4 ;  /* 0x0000000402027825 */ /* 0x001fca00078e0004 */
[----:B------:R-:W-:Y:S01]  /*0a50*/  STG.E desc[UR12][R2.64], R7 ;  /* 0x0000000702007986 */ /* 0x000fe2000c10190c */
[----:B------:R-:W-:Y:S05]  /*0a60*/  EXIT ;  /* 0x000000000000794d */ /* 0x000fea0003800000 */
        .weak           $__internal_0_$__cuda_sm3x_div_rn_noftz_f32_slowpath
        .type           $__internal_0_$__cuda_sm3x_div_rn_noftz_f32_slowpath,@function
        .size           $__internal_0_$__cuda_sm3x_div_rn_noftz_f32_slowpath,(.L_x_39 - $__internal_0_$__cuda_sm3x_div_rn_noftz_f32_slowpath)
$__internal_0_$__cuda_sm3x_div_rn_noftz_f32_slowpath:
[----:B------:R-:W-:Y:S01]  /*0a70*/  SHF.R.U32.HI R6, RZ, 0x17, R5 ;  /* 0x00000017ff067819 */ /* 0x000fe20000011605 */
[----:B------:R-:W-:Y:S01]  /*0a80*/  BSSY.RECONVERGENT B1, `(.L_x_12) ;  /* 0x0000064000017945 */ /* 0x000fe20003800200 */
[--C-:B------:R-:W-:Y:S01]  /*0a90*/  SHF.R.U32.HI R3, RZ, 0x17, R0.reuse ;  /* 0x00000017ff037819 */ /* 0x100fe20000011600 */
[----:B------:R-:W-:Y:S01]  /*0aa0*/  IMAD.MOV.U32 R8, RZ, RZ, R0 ;  /* 0x000000ffff087224 */ /* 0x000fe200078e0000 */
[----:B------:R-:W-:Y:S02]  /*0ab0*/  LOP3.LUT R7, R6, 0xff, RZ, 0xc0, !PT ;  /* 0x000000ff06077812 */ /* 0x000fe400078ec0ff */
[----:B------:R-:W-:-:S03]  /*0ac0*/  LOP3.LUT R6, R3, 0xff, RZ, 0xc0, !PT ;  /* 0x000000ff03067812 */ /* 0x000fc600078ec0ff */
[----:B------:R-:W-:Y:S02]  /*0ad0*/  VIADD R11, R7, 0xffffffff ;  /* 0xffffffff070b7836 */ /* 0x000fe40000000000 */
[----:B------:R-:W-:-:S03]  /*0ae0*/  VIADD R10, R6, 0xffffffff ;  /* 0xffffffff060a7836 */ /* 0x000fc60000000000 */
[----:B------:R-:W-:-:S04]  /*0af0*/  ISETP.GT.U32.AND P0, PT, R11, 0xfd, PT ;  /* 0x000000fd0b00780c */ /* 0x000fc80003f04070 */
[----:B------:R-:W-:-:S13]  /*0b00*/  ISETP.GT.U32.OR P0, PT, R10, 0xfd, P0 ;  /* 0x000000fd0a00780c */ /* 0x000fda0000704470 */
[----:B------:R-:W-:Y:S01]  /*0b10*/  @!P0 IMAD.MOV.U32 R9, RZ, RZ, RZ ;  /* 0x000000ffff098224 */ /* 0x000fe200078e00ff */
[----:B------:R-:W-:Y:S06]  /*0b20*/  @!P0 BRA `(.L_x_13) ;  /* 0x0000000000608947 */ /* 0x000fec0003800000 */
[----:B------:R-:W-:Y:S02]  /*0b30*/  FSETP.GTU.FTZ.AND P0, PT, |R0|, +INF , PT ;  /* 0x7f8000000000780b */ /* 0x000fe40003f1c200 */
[----:B------:R-:W-:Y:S02]  /*0b40*/  FSETP.GTU.FTZ.AND P1, PT, |R5|, +INF , PT ;  /* 0x7f8000000500780b */ /* 0x000fe40003f3c200 */
[----:B------:R-:W-:Y:S02]  /*0b50*/  MOV R3, R5 ;  /* 0x0000000500037202 */ /* 0x000fe40000000f00 */
[----:B------:R-:W-:-:S13]  /*0b60*/  PLOP3.LUT P0, PT, P0, P1, PT, 0xf8, 0x8f ;  /* 0x00000000008f781c */ /* 0x000fda0000703f70 */
[----:B------:R-:W-:Y:S05]  /*0b70*/  @P0 BRA `(.L_x_14) ;  /* 0x00000004004c0947 */ /* 0x000fea0003800000 */
[----:B------:R-:W-:-:S13]  /*0b80*/  LOP3.LUT P0, RZ, R5, 0x7fffffff, R8, 0xc8, !PT ;  /* 0x7fffffff05ff7812 */ /* 0x000fda000780c808 */
[----:B------:R-:W-:Y:S05]  /*0b90*/  @!P0 BRA `(.L_x_15) ;  /* 0x00000004003c8947 */ /* 0x000fea0003800000 */
[C---:B------:R-:W-:Y:S02]  /*0ba0*/  FSETP.NEU.FTZ.AND P2, PT, |R0|.reuse, +INF , PT ;  /* 0x7f8000000000780b */ /* 0x040fe40003f5d200 */
[----:B------:R-:W-:Y:S02]  /*0bb0*/  FSETP.NEU.FTZ.AND P1, PT, |R3|, +INF , PT ;  /* 0x7f8000000300780b */ /* 0x000fe40003f3d200 */
[----:B------:R-:W-:-:S11]  /*0bc0*/  FSETP.NEU.FTZ.AND P0, PT, |R0|, +INF , PT ;  /* 0x7f8000000000780b */ /* 0x000fd60003f1d200 */
[----:B------:R-:W-:Y:S05]  /*0bd0*/  @!P1 BRA !P2, `(.L_x_15) ;  /* 0x00000004002c9947 */ /* 0x000fea0005000000 */
[----:B------:R-:W-:-:S04]  /*0be0*/  LOP3.LUT P2, RZ, R8, 0x7fffffff, RZ, 0xc0, !PT ;  /* 0x7fffffff08ff7812 */ /* 0x000fc8000784c0ff */
[----:B------:R-:W-:-:S13]  /*0bf0*/  PLOP3.LUT P1, PT, P1, P2, PT, 0x2f, 0xf2 ;  /* 0x0000000000f2781c */ /* 0x000fda0000f24577 */
[----:B------:R-:W-:Y:S05]  /*0c00*/  @P1 BRA `(.L_x_16) ;  /* 0x0000000400181947 */ /* 0x000fea0003800000 */
[----:B------:R-:W-:-:S04]  /*0c10*/  LOP3.LUT P1, RZ, R5, 0x7fffffff, RZ, 0xc0, !PT ;  /* 0x7fffffff05ff7812 */ /* 0x000fc8000782c0ff */
[----:B------:R-:W-:-:S13]  /*0c20*/  PLOP3.LUT P0, PT, P0, P1, PT, 0x2f, 0xf2 ;  /* 0x0000000000f2781c */ /* 0x000fda0000702577 */
[----:B------:R-:W-:Y:S05]  /*0c30*/  @P0 BRA `(.L_x_17) ;  /* 0x0000000400000947 */ /* 0x000fea0003800000 */
[----:B------:R-:W-:Y:S02]  /*0c40*/  ISETP.GE.AND P0, PT, R10, RZ, PT ;  /* 0x000000ff0a00720c */ /* 0x000fe40003f06270 */
[----:B------:R-:W-:-:S11]  /*0c50*/  ISETP.GE.AND P1, PT, R11, RZ, PT ;  /* 0x000000ff0b00720c */ /* 0x000fd60003f26270 */
[----:B------:R-:W-:Y:S02]  /*0c60*/  @P0 IMAD.MOV.U32 R9, RZ, RZ, RZ ;  /* 0x000000ffff090224 */ /* 0x000fe400078e00ff */
[----:B------:R-:W-:Y:S01]  /*0c70*/  @!P0 FFMA R8, R0, 1.84467440737095516160e+19, RZ ;  /* 0x5f80000000088823 */ /* 0x000fe200000000ff */
[----:B------:R-:W-:Y:S02]  /*0c80*/  @!P0 IMAD.MOV.U32 R9, RZ, RZ, -0x40 ;  /* 0xffffffc0ff098424 */ /* 0x000fe400078e00ff */
[----:B------:R-:W-:Y:S02]  /*0c90*/  @!P1 FFMA R5, R3, 1.84467440737095516160e+19, RZ ;  /* 0x5f80000003059823 */ /* 0x000fe400000000ff */
[----:B------:R-:W-:-:S07]  /*0ca0*/  @!P1 VIADD R9, R9, 0x40 ;  /* 0x0000004009099836 */ /* 0x000fce0000000000 */
.L_x_13:
[----:B------:R-:W-:Y:S01]  /*0cb0*/  LEA R0, R7, 0xc0800000, 0x17 ;  /* 0xc080000007007811 */ /* 0x000fe200078eb8ff */
[----:B------:R-:W-:Y:S01]  /*0cc0*/  BSSY.RECONVERGENT B2, `(.L_x_18) ;  /* 0x0000036000027945 */ /* 0x000fe20003800200 */
[----:B------:R-:W-:-:S03]  /*0cd0*/  IADD3 R6, PT, PT, R6, -0x7f, RZ ;  /* 0xffffff8106067810 */ /* 0x000fc60007ffe0ff */
[----:B------:R-:W-:Y:S02]  /*0ce0*/  IMAD.IADD R5, R5, 0x1, -R0 ;  /* 0x0000000105057824 */ /* 0x000fe400078e0a00 */
[C---:B------:R-:W-:Y:S01]  /*0cf0*/  IMAD R0, R6.reuse, -0x800000, R8 ;  /* 0xff80000006007824 */ /* 0x040fe200078e0208 */
[----:B------:R-:W-:Y:S01]  /*0d00*/  IADD3 R6, PT, PT, R6, 0x7f, -R7 ;  /* 0x0000007f06067810 */ /* 0x000fe20007ffe807 */
[----:B------:R-:W0:Y:S01]  /*0d10*/  MUFU.RCP R3, R5 ;  /* 0x0000000500037308 */ /* 0x000e220000001000 */
[----:B------:R-:W-:-:S03]  /*0d20*/  FADD.FTZ R11, -R5, -RZ ;  /* 0x800000ff050b7221 */ /* 0x000fc60000010100 */
[----:B------:R-:W-:Y:S02]  /*0d30*/  IMAD.IADD R6, R6, 0x1, R9 ;  /* 0x0000000106067824 */ /* 0x000fe400078e0209 */
[----:B0-----:R-:W-:-:S04]  /*0d40*/  FFMA R10, R3, R11, 1 ;  /* 0x3f800000030a7423 */ /* 0x001fc8000000000b */
[----:B------:R-:W-:-:S04]  /*0d50*/  FFMA R10, R3, R10, R3 ;  /* 0x0000000a030a7223 */ /* 0x000fc80000000003 */
[----:B------:R-:W-:-:S04]  /*0d60*/  FFMA R3, R0, R10, RZ ;  /* 0x0000000a00037223 */ /* 0x000fc800000000ff */
[----:B------:R-:W-:-:S04]  /*0d70*/  FFMA R8, R11, R3, R0 ;  /* 0x000000030b087223 */ /* 0x000fc80000000000 */
[----:B------:R-:W-:-:S04]  /*0d80*/  FFMA R13, R10, R8, R3 ;  /* 0x000000080a0d7223 */ /* 0x000fc80000000003 */
[----:B------:R-:W-:-:S04]  /*0d90*/  FFMA R8, R11, R13, R0 ;  /* 0x0000000d0b087223 */ /* 0x000fc80000000000 */
[----:B------:R-:W-:-:S05]  /*0da0*/  FFMA R0, R10, R8, R13 ;  /* 0x000000080a007223 */ /* 0x000fca000000000d */
[----:B------:R-:W-:-:S04]  /*0db0*/  SHF.R.U32.HI R3, RZ, 0x17, R0 ;  /* 0x00000017ff037819 */ /* 0x000fc80000011600 */
[----:B------:R-:W-:-:S05]  /*0dc0*/  LOP3.LUT R3, R3, 0xff, RZ, 0xc0, !PT ;  /* 0x000000ff03037812 */ /* 0x000fca00078ec0ff */
[----:B------:R-:W-:-:S04]  /*0dd0*/  IMAD.IADD R7, R3, 0x1, R6 ;  /* 0x0000000103077824 */ /* 0x000fc800078e0206 */
[----:B------:R-:W-:-:S05]  /*0de0*/  VIADD R3, R7, 0xffffffff ;  /* 0xffffffff07037836 */ /* 0x000fca0000000000 */
[----:B------:R-:W-:-:S13]  /*0df0*/  ISETP.GE.U32.AND P0, PT, R3, 0xfe, PT ;  /* 0x000000fe0300780c */ /* 0x000fda0003f06070 */
[----:B------:R-:W-:Y:S05]  /*0e00*/  @!P0 BRA `(.L_x_19) ;  /* 0x0000000000808947 */ /* 0x000fea0003800000 */
[----:B------:R-:W-:-:S13]  /*0e10*/  ISETP.GT.AND P0, PT, R7, 0xfe, PT ;  /* 0x000000fe0700780c */ /* 0x000fda0003f04270 */
[----:B------:R-:W-:Y:S05]  /*0e20*/  @P0 BRA `(.L_x_20) ;  /* 0x00000000006c0947 */ /* 0x000fea0003800000 */
[----:B------:R-:W-:-:S13]  /*0e30*/  ISETP.GE.AND P0, PT, R7, 0x1, PT ;  /* 0x000000010700780c */ /* 0x000fda0003f06270 */
[----:B------:R-:W-:Y:S05]  /*0e40*/  @P0 BRA `(.L_x_21) ;  /* 0x0000000000740947 */ /* 0x000fea0003800000 */
[----:B------:R-:W-:Y:S02]  /*0e50*/  ISETP.GE.AND P0, PT, R7, -0x18, PT ;  /* 0xffffffe80700780c */ /* 0x000fe40003f06270 */
[----:B------:R-:W-:-:S11]  /*0e60*/  LOP3.LUT R0, R0, 0x80000000, RZ, 0xc0, !PT ;  /* 0x8000000000007812 */ /* 0x000fd600078ec0ff */
[----:B------:R-:W-:Y:S05]  /*0e70*/  @!P0 BRA `(.L_x_21) ;  /* 0x0000000000688947 */ /* 0x000fea0003800000 */
[CCC-:B------:R-:W-:Y:S01]  /*0e80*/  FFMA.RZ R3, R10.reuse, R8.reuse, R13.reuse ;  /* 0x000000080a037223 */ /* 0x1c0fe2000000c00d */
[CCC-:B------:R-:W-:Y:S01]  /*0e90*/  FFMA.RM R6, R10.reuse, R8.reuse, R13.reuse ;  /* 0x000000080a067223 */ /* 0x1c0fe2000000400d */
[C---:B------:R-:W-:Y:S02]  /*0ea0*/  ISETP.NE.AND P2, PT, R7.reuse, RZ, PT ;  /* 0x000000ff0700720c */ /* 0x040fe40003f45270 */
[----:B------:R-:W-:Y:S02]  /*0eb0*/  ISETP.NE.AND P1, PT, R7, RZ, PT ;  /* 0x000000ff0700720c */ /* 0x000fe40003f25270 */
[----:B------:R-:W-:Y:S01]  /*0ec0*/  LOP3.LUT R5, R3, 0x7fffff, RZ, 0xc0, !PT ;  /* 0x007fffff03057812 */ /* 0x000fe200078ec0ff */
[----:B------:R-:W-:Y:S01]  /*0ed0*/  FFMA.RP R3, R10, R8, R13 ;  /* 0x000000080a037223 */ /* 0x000fe2000000800d */
[C---:B------:R-:W-:Y:S01]  /*0ee0*/  VIADD R8, R7.reuse, 0x20 ;  /* 0x0000002007087836 */ /* 0x040fe20000000000 */
[----:B------:R-:W-:Y:S02]  /*0ef0*/  IADD3 R7, PT, PT, -R7, RZ, RZ ;  /* 0x000000ff07077210 */ /* 0x000fe40007ffe1ff */
[----:B------:R-:W-:-:S02]  /*0f00*/  LOP3.LUT R5, R5, 0x800000, RZ, 0xfc, !PT ;  /* 0x0080000005057812 */ /* 0x000fc400078efcff */
[----:B------:R-:W-:Y:S02]  /*0f10*/  FSETP.NEU.FTZ.AND P0, PT, R3, R6, PT ;  /* 0x000000060300720b */ /* 0x000fe40003f1d000 */
[----:B------:R-:W-:Y:S02]  /*0f20*/  SHF.L.U32 R8, R5, R8, RZ ;  /* 0x0000000805087219 */ /* 0x000fe400000006ff */
[----:B------:R-:W-:Y:S02]  /*0f30*/  SEL R6, R7, RZ, P2 ;  /* 0x000000ff07067207 */ /* 0x000fe40001000000 */
[----:B------:R-:W-:Y:S02]  /*0f40*/  ISETP.NE.AND P1, PT, R8, RZ, P1 ;  /* 0x000000ff0800720c */ /* 0x000fe40000f25270 */
[----:B------:R-:W-:Y:S02]  /*0f50*/  SHF.R.U32.HI R6, RZ, R6, R5 ;  /* 0x00000006ff067219 */ /* 0x000fe40000011605 */
[----:B------:R-:W-:-:S02]  /*0f60*/  PLOP3.LUT P0, PT, P0, P1, PT, 0xf8, 0x8f ;  /* 0x00000000008f781c */ /* 0x000fc40000703f70 */
[----:B------:R-:W-:Y:S02]  /*0f70*/  SHF.R.U32.HI R8, RZ, 0x1, R6 ;  /* 0x00000001ff087819 */ /* 0x000fe40000011606 */
[----:B------:R-:W-:-:S04]  /*0f80*/  SEL R3, RZ, 0x1, !P0 ;  /* 0x00000001ff037807 */ /* 0x000fc80004000000 */
[----:B------:R-:W-:-:S04]  /*0f90*/  LOP3.LUT R3, R3, 0x1, R8, 0xf8, !PT ;  /* 0x0000000103037812 */ /* 0x000fc800078ef808 */
[----:B------:R-:W-:-:S05]  /*0fa0*/  LOP3.LUT R3, R3, R6, RZ, 0xc0, !PT ;  /* 0x0000000603037212 */ /* 0x000fca00078ec0ff */
[----:B------:R-:W-:-:S05]  /*0fb0*/  IMAD.IADD R3, R8, 0x1, R3 ;  /* 0x0000000108037824 */ /* 0x000fca00078e0203 */
[----:B------:R-:W-:Y:S01]  /*0fc0*/  LOP3.LUT R0, R3, R0, RZ, 0xfc, !PT ;  /* 0x0000000003007212 */ /* 0x000fe200078efcff */
[----:B------:R-:W-:Y:S06]  /*0fd0*/  BRA `(.L_x_21) ;  /* 0x0000000000107947 */ /* 0x000fec0003800000 */
.L_x_20:
[----:B------:R-:W-:-:S04]  /*0fe0*/  LOP3.LUT R0, R0, 0x80000000, RZ, 0xc0, !PT ;  /* 0x8000000000007812 */ /* 0x000fc800078ec0ff */
[----:B------:R-:W-:Y:S01]  /*0ff0*/  LOP3.LUT R0, R0, 0x7f800000, RZ, 0xfc, !PT ;  /* 0x7f80000000007812 */ /* 0x000fe200078efcff */
[----:B------:R-:W-:Y:S06]  /*1000*/  BRA `(.L_x_21) ;  /* 0x0000000000047947 */ /* 0x000fec0003800000 */
.L_x_19:
[----:B------:R-:W-:-:S07]  /*1010*/  IMAD R0, R6, 0x800000, R0 ;  /* 0x0080000006007824 */ /* 0x000fce00078e0200 */
.L_x_21:
[----:B------:R-:W-:Y:S05]  /*1020*/  BSYNC.RECONVERGENT B2 ;  /* 0x0000000000027941 */ /* 0x000fea0003800200 */
.L_x_18:
[----:B------:R-:W-:Y:S05]  /*1030*/  BRA `(.L_x_22) ;  /* 0x0000000000207947 */ /* 0x000fea0003800000 */
.L_x_17:
[----:B------:R-:W-:-:S04]  /*1040*/  LOP3.LUT R0, R5, 0x80000000, R8, 0x48, !PT ;  /* 0x8000000005007812 */ /* 0x000fc800078e4808 */
[----:B------:R-:W-:Y:S01]  /*1050*/  LOP3.LUT R0, R0, 0x7f800000, RZ, 0xfc, !PT ;  /* 0x7f80000000007812 */ /* 0x000fe200078efcff */
[----:B------:R-:W-:Y:S06]  /*1060*/  BRA `(.L_x_22) ;  /* 0x0000000000147947 */ /* 0x000fec0003800000 */
.L_x_16:
[----:B------:R-:W-:Y:S01]  /*1070*/  LOP3.LUT R0, R5, 0x80000000, R8, 0x48, !PT ;  /* 0x8000000005007812 */ /* 0x000fe200078e4808 */
[----:B------:R-:W-:Y:S06]  /*1080*/  BRA `(.L_x_22) ;  /* 0x00000000000c7947 */ /* 0x000fec0003800000 */
.L_x_15:
[----:B------:R-:W0:Y:S01]  /*1090*/  MUFU.RSQ R0, -QNAN ;  /* 0xffc0000000007908 */ /* 0x000e220000001400 */
[----:B------:R-:W-:Y:S05]  /*10a0*/  BRA `(.L_x_22) ;  /* 0x0000000000047947 */ /* 0x000fea0003800000 */
.L_x_14:
[----:B------:R-:W-:-:S07]  /*10b0*/  FADD.FTZ R0, R0, R3 ;  /* 0x0000000300007221 */ /* 0x000fce0000010000 */
.L_x_22:
[----:B------:R-:W-:Y:S05]  /*10c0*/  BSYNC.RECONVERGENT B1 ;  /* 0x0000000000017941 */ /* 0x000fea0003800200 */
.L_x_12:
[----:B------:R-:W-:-:S04]  /*10d0*/  IMAD.MOV.U32 R5, RZ, RZ, 0x0 ;  /* 0x00000000ff057424 */ /* 0x000fc800078e00ff */
[----:B0-----:R-:W-:Y:S05]  /*10e0*/  RET.REL.NODEC R4 `(_Z14softmax_1_cudaPfS_i) ;  /* 0xffffffec04c47950 */ /* 0x001fea0003c3ffff */
.L_x_23:
[----:B------:R-:W-:-:S00]  /*10f0*/  BRA `(.L_x_23) ;  /* 0xfffffffc00fc7947 */ /* 0x000fc0000383ffff */
[----:B------:R-:W-:-:S00]  /*1100*/  NOP ;  /* 0x0000000000007918 */ /* 0x000fc00000000000 */
[----:B------:R-:W-:-:S00]  /*1110*/  NOP ;  /* 0x0000000000007918 */ /* 0x000fc00000000000 */
[----:B------:R-:W-:-:S00]  /*1120*/  NOP ;  /* 0x0000000000007918 */ /* 0x000fc00000000000 */
[----:B------:R-:W-:-:S00]  /*1130*/  NOP ;  /* 0x0000000000007918 */ /* 0x000fc00000000000 */
[----:B------:R-:W-:-:S00]  /*1140*/  NOP ;  /* 0x0000000000007918 */ /* 0x000fc00000000000 */
[----:B------:R-:W-:-:S00]  /*1150*/  NOP ;  /* 0x0000000000007918 */ /* 0x000fc00000000000 */
[----:B------:R-:W-:-:S00]  /*1160*/  NOP ;  /* 0x0000000000007918 */ /* 0x000fc00000000000 */
[----:B------:R-:W-:-:S00]  /*1170*/  NOP ;  /* 0x0000000000007918 */ /* 0x000fc00000000000 */
.L_x_39:


//--------------------- .text._Z10addmm_cudaPKfS0_S0_Pfii --------------------------
	.section	.text._Z10addmm_cudaPKfS0_S0_Pfii,"ax",@progbits
	.align	128
        .global         _Z10addmm_cudaPKfS0_S0_Pfii
        .type           _Z10addmm_cudaPKfS0_S0_Pfii,@function
        .size           _Z10addmm_cudaPKfS0_S0_Pfii,(.L_x_41 - _Z10addmm_cudaPKfS0_S0_Pfii)
        .other          _Z10addmm_cudaPKfS0_S0_Pfii,@"STO_CUDA_ENTRY STV_DEFAULT"
_Z10addmm_cudaPKfS0_S0_Pfii:
.text._Z10addmm_cudaPKfS0_S0_Pfii:
[----:B------:R-:W-:Y:S01]  /*0000*/  LDC R1, c[0x0][0x37c] ;  /* 0x0000df00ff017b82 */ /* 0x000fe20000000800 */
[----:B------:R-:W0:Y:S07]  /*0010*/  S2R R3, SR_TID.X ;  /* 0x0000000000037919 */ /* 0x000e2e0000002100 */
[----:B------:R-:W0:Y:S01]  /*0020*/  S2UR UR4, SR_CTAID.X ;  /* 0x00000000000479c3 */ /* 0x000e220000002500 */
[----:B------:R-:W1:Y:S07]  /*0030*/  LDCU UR5, c[0x0][0x3a0] ;  /* 0x00007400ff0577ac */ /* 0x000e6e0008000800 */
[----:B------:R-:W0:Y:S02]  /*0040*/  LDC R0, c[0x0][0x360] ;  /* 0x0000d800ff007b82 */ /* 0x000e240000000800 */
[----:B0-----:R-:W-:-:S05]  /*0050*/  IMAD R0, R0, UR4, R3 ;  /* 0x0000000400007c24 */ /* 0x001fca000f8e0203 */
[----:B-1----:R-:W-:-:S13]  /*0060*/  ISETP.GE.AND P0, PT, R0, UR5, PT ;  /* 0x0000000500007c0c */ /* 0x002fda000bf06270 */
[----:B------:R-:W-:Y:S05]  /*0070*/  @P0 EXIT ;  /* 0x000000000000094d */ /* 0x000fea0003800000 */
[----:B------:R-:W0:Y:S01]  /*0080*/  LDC.64 R2, c[0x0][0x390] ;  /* 0x0000e400ff027b82 */ /* 0x000e220000000a00 */
[----:B------:R-:W1:Y:S01]  /*0090*/  LDCU.64 UR16, c[0x0][0x358] ;  /* 0x00006b00ff1077ac */ /* 0x000e620008000a00 */
[----:B------:R-:W2:Y:S01]  /*00a0*/  LDCU UR8, c[0x0][0x3a4] ;  /* 0x00007480ff0877ac */ /* 0x000ea20008000800 */
[----:B0-----:R-:W-:-:S05]  /*00b0*/  IMAD.WIDE R2, R0, 0x4, R2 ;  /* 0x0000000400027825 */ /* 0x001fca00078e0202 */
[----:B-1----:R0:W5:Y:S01]  /*00c0*/  LDG.E R15, desc[UR16][R2.64] ;  /* 0x00000010020f7981 */ /* 0x002162000c1e1900 */
[----:B--2---:R-:W-:-:S09]  /*00d0*/  UISETP.GE.AND UP0, UPT, UR8, 0x1, UPT ;  /* 0x000000010800788c */ /* 0x004fd2000bf06270 */
[----:B0-----:R-:W-:Y:S05]  /*00e0*/  BRA.U !UP0, `(.L_x_24) ;  /* 0x00000009085c7547 */ /* 0x001fea000b800000 */
[----:B------:R-:W-:Y:S01]  /*00f0*/  UISETP.GE.U32.AND UP1, UPT, UR8, 0x10, UPT ;  /* 0x000000100800788c */ /* 0x000fe2000bf26070 */
[----:B------:R-:W-:Y:S01]  /*0100*/  HFMA2 R8, -RZ, RZ, 0, 0 ;  /* 0x00000000ff087431 */ /* 0x000fe200000001ff */
[----:B------:R-:W-:Y:S02]  /*0110*/  ULOP3.LUT UR9, UR8, 0xf, URZ, 0xc0, !UPT ;  /* 0x0000000f08097892 */ /* 0x000fe4000f8ec0ff */
[----:B------:R-:W-:Y:S02]  /*0120*/  IMAD R7, R0, UR8, RZ ;  /* 0x0000000800077c24 */ /* 0x000fe4000f8e02ff */
[----:B------:R-:W-:-:S03]  /*0130*/  UISETP.NE.AND UP0, UPT, UR9, URZ, UPT ;  /* 0x000000ff0900728c */ /* 0x000fc6000bf05270 */
[----:B------:R-:W-:Y:S08]  /*0140*/  BRA.U !UP1, `(.L_x_25) ;  /* 0x0000000509107547 */ /* 0x000ff0000b800000 */
[----:B------:R-:W0:Y:S01]  /*0150*/  LDCU.128 UR12, c[0x0][0x380] ;  /* 0x00007000ff0c77ac */ /* 0x000e220008000c00 */
[----:B------:R-:W-:Y:S01]  /*0160*/  MOV R6, R7 ;  /* 0x0000000700067202 */ /* 0x000fe20000000f00 */
[----:B------:R-:W-:-:S04]  /*0170*/  ULOP3.LUT UR10, UR8, 0x7ffffff0, URZ, 0xc0, !UPT ;  /* 0x7ffffff0080a7892 */ /* 0x000fc8000f8ec0ff */
[----:B------:R-:W-:Y:S02]  /*0180*/  UIADD3 UR11, UPT, UPT, -UR10, URZ, URZ ;  /* 0x000000ff0a0b7290 */ /* 0x000fe4000fffe1ff */
[----:B------:R-:W-:Y:S01]  /*0190*/  MOV R8, UR10 ;  /* 0x0000000a00087c02 */ /* 0x000fe20008000f00 */
[----:B0-----:R-:W-:Y:S02]  /*01a0*/  UIADD3 UR4, UP2, UPT, UR14, 0x20, URZ ;  /* 0x000000200e047890 */ /* 0x001fe4000ff5e0ff */
[----:B------:R-:W-:Y:S02]  /*01b0*/  UIADD3 UR6, UP1, UPT, UR12, 0x20, URZ ;  /* 0x000000200c067890 */ /* 0x000fe4000ff3e0ff */
[----:B------:R-:W-:Y:S02]  /*01c0*/  UIADD3.X UR5, UPT, UPT, URZ, UR15, URZ, UP2, !UPT ;  /* 0x0000000fff057290 */ /* 0x000fe400097fe4ff */
[----:B------:R-:W-:Y:S01]  /*01d0*/  MOV R2, UR4 ;  /* 0x0000000400027c02 */ /* 0x000fe20008000f00 */
[----:B------:R-:W-:-:S03]  /*01e0*/  UIADD3.X UR7, UPT, UPT, URZ, UR13, URZ, UP1, !UPT ;  /* 0x0000000dff077290 */ /* 0x000fc60008ffe4ff */
[----:B------:R-:W-:-:S09]  /*01f0*/  MOV R3, UR5 ;  /* 0x0000000500037c02 */ /* 0x000fd20008000f00 */
.L_x_26:
[----:B------:R-:W-:Y:S01]  /*0200*/  MOV R4, UR6 ;  /* 0x0000000600047c02 */ /* 0x000fe20008000f00 */
[----:B------:R-:W2:Y:S01]  /*0210*/  LDG.E R17, desc[UR16][R2.64+-0x20] ;  /* 0xffffe01002117981 */ /* 0x000ea2000c1e1900 */
[----:B------:R-:W-:-:S03]  /*0220*/  MOV R5, UR7 ;  /* 0x0000000700057c02 */ /* 0x000fc60008000f00 */
[----:B------:R-:W3:Y:S01]  /*0230*/  LDG.E R25, desc[UR16][R2.64+-0x1c] ;  /* 0xffffe41002197981 */ /* 0x000ee2000c1e1900 */
[----:B------:R-:W-:-:S03]  /*0240*/  IMAD.WIDE R4, R6, 0x4, R4 ;  /* 0x0000000406047825 */ /* 0x000fc600078e0204 */
[----:B------:R-:W4:Y:S04]  /*0250*/  LDG.E R19, desc[UR16][R2.64+-0x18] ;  /* 0xffffe81002137981 */ /* 0x000f28000c1e1900 */
[----:B------:R-:W2:Y:S04]  /*0260*/  LDG.E R16, desc[UR16][R4.64+-0x20] ;  /* 0xffffe01004107981 */ /* 0x000ea8000c1e1900 */
[----:B------:R-:W3:Y:S04]  /*0270*/  LDG.E R18, desc[UR16][R4.64+-0x1c] ;  /* 0xffffe41004127981 */ /* 0x000ee8000c1e1900 */
[----:B------:R-:W4:Y:S04]  /*0280*/  LDG.E R20, desc[UR16][R4.64+-0x18] ;  /* 0xffffe81004147981 */ /* 0x000f28000c1e1900 */
        /* <DEDUP_REMOVED lines=9> */
[----:B------:R-:W4:Y:S01]  /*0320*/  LDG.E R14, desc[UR16][R4.64+-0x4] ;  /* 0xfffffc10040e7981 */ /* 0x000f22000c1e1900 */
[----:B--2--5:R-:W-:-:S03]  /*0330*/  FFMA R17, R16, R17, R15 ;  /* 0x0000001110117223 */ /* 0x024fc6000000000f */
[----:B------:R-:W2:Y:S04]  /*0340*/  LDG.E R15, desc[UR16][R2.64] ;  /* 0x00000010020f7981 */ /* 0x000ea8000c1e1900 */
[----:B------:R-:W2:Y:S01]  /*0350*/  LDG.E R16, desc[UR16][R4.64] ;  /* 0x0000001004107981 */ /* 0x000ea2000c1e1900 */
[----:B---3--:R-:W-:-:S03]  /*0360*/  FFMA R25, R18, R25, R17 ;  /* 0x0000001912197223 */ /* 0x008fc60000000011 */
[----:B------:R-:W3:Y:S01]  /*0370*/  LDG.E R17, desc[UR16][R2.64+0x4] ;  /* 0x0000041002117981 */ /* 0x000ee2000c1e1900 */
[----:B----4-:R-:W-:-:S03]  /*0380*/  FFMA R26, R20, R19, R25 ;  /* 0x00000013141a7223 */ /* 0x010fc60000000019 */
[----:B------:R-:W3:Y:S04]  /*0390*/  LDG.E R18, desc[UR16][R4.64+0x4] ;  /* 0x0000041004127981 */ /* 0x000ee8000c1e1900 */
[----:B------:R-:W4:Y:S01]  /*03a0*/  LDG.E R20, desc[UR16][R2.64+0x8] ;  /* 0x0000081002147981 */ /* 0x000f22000c1e1900 */
[----:B------:R-:W-:-:S03]  /*03b0*/  FFMA R25, R21, R22, R26 ;  /* 0x0000001615197223 */ /* 0x000fc6000000001a */
[----:B------:R-:W4:Y:S04]  /*03c0*/  LDG.E R19, desc[UR16][R4.64+0x8] ;  /* 0x0000081004137981 */ /* 0x000f28000c1e1900 */
        /* <DEDUP_REMOVED lines=9> */
[----:B------:R-:W4:Y:S04]  /*0460*/  LDG.E R11, desc[UR16][R2.64+0x18] ;  /* 0x00001810020b7981 */ /* 0x000f28000c1e1900 */
[----:B------:R-:W4:Y:S04]  /*0470*/  LDG.E R12, desc[UR16][R4.64+0x18] ;  /* 0x00001810040c7981 */ /* 0x000f28000c1e1900 */
[----:B------:R-:W4:Y:S04]  /*0480*/  LDG.E R25, desc[UR16][R4.64+0x1c] ;  /* 0x00001c1004197981 */ /* 0x000f28000c1e1900 */
[----:B------:R0:W4:Y:S01]  /*0490*/  LDG.E R26, desc[UR16][R2.64+0x1c] ;  /* 0x00001c10021a7981 */ /* 0x000122000c1e1900 */
[----:B------:R-:W-:Y:S01]  /*04a0*/  FFMA R13, R14, R13, R27 ;  /* 0x0000000d0e0d7223 */ /* 0x000fe2000000001b */
[----:B------:R-:W-:-:S04]  /*04b0*/  UIADD3 UR11, UPT, UPT, UR11, 0x10, URZ ;  /* 0x000000100b0b7890 */ /* 0x000fc8000fffe0ff */
[----:B------:R-:W-:Y:S01]  /*04c0*/  UISETP.NE.AND UP1, UPT, UR11, URZ, UPT ;  /* 0x000000ff0b00728c */ /* 0x000fe2000bf25270 */
[----:B0-----:R-:W-:Y:S02]  /*04d0*/  IADD3 R2, P0, PT, R2, 0x40, RZ ;  /* 0x0000004002027810 */ /* 0x001fe40007f1e0ff */
[----:B------:R-:W-:Y:S02]  /*04e0*/  IADD3 R6, PT, PT, R6, 0x10, RZ ;  /* 0x0000001006067810 */ /* 0x000fe40007ffe0ff */
[----:B------:R-:W-:Y:S01]  /*04f0*/  IADD3.X R3, PT, PT, RZ, R3, RZ, P0, !PT ;  /* 0x00000003ff037210 */ /* 0x000fe200007fe4ff */
[----:B--2---:R-:W-:-:S04]  /*0500*/  FFMA R13, R16, R15, R13 ;  /* 0x0000000f100d7223 */ /* 0x004fc8000000000d */
[----:B---3--:R-:W-:-:S04]  /*0510*/  FFMA R18, R18, R17, R13 ;  /* 0x0000001112127223 */ /* 0x008fc8000000000d */
[----:B----4-:R-:W-:-:S04]  /*0520*/  FFMA R18, R19, R20, R18 ;  /* 0x0000001413127223 */ /* 0x010fc80000000012 */
[----:B------:R-:W-:-:S04]  /*0530*/  FFMA R18, R21, R22, R18 ;  /* 0x0000001615127223 */ /* 0x000fc80000000012 */
[----:B------:R-:W-:-:S04]  /*0540*/  FFMA R18, R23, R24, R18 ;  /* 0x0000001817127223 */ /* 0x000fc80000000012 */
[----:B------:R-:W-:-:S04]  /*0550*/  FFMA R9, R9, R10, R18 ;  /* 0x0000000a09097223 */ /* 0x000fc80000000012 */
[----:B------:R-:W-:-:S04]  /*0560*/  FFMA R12, R12, R11, R9 ;  /* 0x0000000b0c0c7223 */ /* 0x000fc80000000009 */
[----:B------:R-:W-:Y:S01]  /*0570*/  FFMA R15, R25, R26, R12 ;  /* 0x0000001a190f7223 */ /* 0x000fe2000000000c */
[----:B------:R-:W-:Y:S06]  /*0580*/  BRA.U UP1, `(.L_x_26) ;  /* 0xfffffffd011c7547 */ /* 0x000fec000b83ffff */
.L_x_25:
[----:B------:R-:W-:Y:S05]  /*0590*/  BRA.U !UP0, `(.L_x_24) ;  /* 0x0000000508307547 */ /* 0x000fea000b800000 */
[----:B------:R-:W-:Y:S02]  /*05a0*/  UISETP.GE.U32.AND UP0, UPT, UR9, 0x8, UPT ;  /* 0x000000080900788c */ /* 0x000fe4000bf06070 */
[----:B------:R-:W-:-:S04]  /*05b0*/  ULOP3.LUT UR5, UR8, 0x7, URZ, 0xc0, !UPT ;  /* 0x0000000708057892 */ /* 0x000fc8000f8ec0ff */
[----:B------:R-:W-:-:S03]  /*05c0*/  UISETP.NE.AND UP1, UPT, UR5, URZ, UPT ;  /* 0x000000ff0500728c */ /* 0x000fc6000bf25270 */
[----:B------:R-:W-:Y:S08]  /*05d0*/  BRA.U !UP0, `(.L_x_27) ;  /* 0x0000000108787547 */ /* 0x000ff0000b800000 */
[----:B------:R-:W0:Y:S01]  /*05e0*/  LDC.64 R2, c[0x0][0x380] ;  /* 0x0000e000ff027b82 */ /* 0x000e220000000a00 */
[----:B------:R-:W-:-:S07]  /*05f0*/  IADD3 R9, PT, PT, R7, R8, RZ ;  /* 0x0000000807097210 */ /* 0x000fce0007ffe0ff */
[----:B------:R-:W1:Y:S01]  /*0600*/  LDC.64 R4, c[0x0][0x388] ;  /* 0x0000e200ff047b82 */ /* 0x000e620000000a00 */
[----:B0-----:R-:W-:-:S05]  /*0610*/  IMAD.WIDE R2, R9, 0x4, R2 ;  /* 0x0000000409027825 */ /* 0x001fca00078e0202 */
[----:B------:R-:W2:Y:S01]  /*0620*/  LDG.E R10, desc[UR16][R2.64] ;  /* 0x00000010020a7981 */ /* 0x000ea2000c1e1900 */
[----:B-1----:R-:W-:-:S03]  /*0630*/  IMAD.WIDE.U32 R4, R8, 0x4, R4 ;  /* 0x0000000408047825 */ /* 0x002fc600078e0004 */
[----:B------:R-:W3:Y:S04]  /*0640*/  LDG.E R13, desc[UR16][R2.64+0x4] ;  /* 0x00000410020d7981 */ /* 0x000ee8000c1e1900 */
        /* <DEDUP_REMOVED lines=14> */
[----:B------:R-:W-:Y:S01]  /*0730*/  IADD3 R8, PT, PT, R8, 0x8, RZ ;  /* 0x0000000808087810 */ /* 0x000fe20007ffe0ff */
[----:B--2--5:R-:W-:-:S04]  /*0740*/  FFMA R10, R10, R11, R15 ;  /* 0x0000000b0a0a7223 */ /* 0x024fc8000000000f */
[----:B---3--:R-:W-:-:S04]  /*0750*/  FFMA R10, R13, R12, R10 ;  /* 0x0000000c0d0a7223 */ /* 0x008fc8000000000a */
[----:B----4-:R-:W-:-:S04]  /*0760*/  FFMA R10, R17, R14, R10 ;  /* 0x0000000e110a7223 */ /* 0x010fc8000000000a */
[----:B------:R-:W-:-:S04]  /*0770*/  FFMA R10, R19, R16, R10 ;  /* 0x00000010130a7223 */ /* 0x000fc8000000000a */
[----:B------:R-:W-:-:S04]  /*0780*/  FFMA R10, R21, R18, R10 ;  /* 0x00000012150a7223 */ /* 0x000fc8000000000a */
[----:B------:R-:W-:-:S04]  /*0790*/  FFMA R23, R23, R20, R10 ;  /* 0x0000001417177223 */ /* 0x000fc8000000000a */
[----:B------:R-:W-:-:S04]  /*07a0*/  FFMA R6, R6, R9, R23 ;  /* 0x0000000906067223 */ /* 0x000fc80000000017 */
[----:B------:R-:W-:-:S07]  /*07b0*/  FFMA R15, R25, R22, R6 ;  /* 0x00000016190f7223 */ /* 0x000fce0000000006 */
.L_x_27:
        /* <DEDUP_REMOVED lines=22> */
[----:B------:R-:W-:-:S07]  /*0920*/  FFMA R15, R17, R14, R6 ;  /* 0x0000000e110f7223 */ /* 0x000fce0000000006 */
.L_x_28:
[----:B------:R-:W-:Y:S05]  /*0930*/  BRA.U !UP1, `(.L_x_24) ;  /* 0x0000000109487547 */ /* 0x000fea000b800000 */
[----:B------:R-:W0:Y:S01]  /*0940*/  LDC.64 R2, c[0x0][0x388] ;  /* 0x0000e200ff027b82 */ /* 0x000e220000000a00 */
[----:B------:R-:W-:Y:S01]  /*0950*/  IADD3 R7, PT, PT, R7, R8, RZ ;  /* 0x0000000807077210 */ /* 0x000fe20007ffe0ff */
[----:B------:R-:W-:-:S06]  /*0960*/  UIADD3 UR4, UPT, UPT, -UR4, URZ, URZ ;  /* 0x000000ff04047290 */ /* 0x000fcc000fffe1ff */
[----:B------:R-:W1:Y:S01]  /*0970*/  LDC.64 R10, c[0x0][0x380] ;  /* 0x0000e000ff0a7b82 */ /* 0x000e620000000a00 */
[----:B0-----:R-:W-:-:S03]  /*0980*/  IMAD.WIDE.U32 R2, R8, 0x4, R2 ;  /* 0x0000000408027825 */ /* 0x001fc600078e0002 */
[----:B------:R-:W-:Y:S02]  /*0990*/  MOV R6, R2 ;  /* 0x0000000200067202 */ /* 0x000fe40000000f00 */
[----:B------:R-:W-:-:S07]  /*09a0*/  MOV R5, R3 ;  /* 0x0000000300057202 */ /* 0x000fce0000000f00 */
.L_x_29:
[----:B-1----:R-:W-:Y:S01]  /*09b0*/  IMAD.WIDE R2, R7, 0x4, R10 ;  /* 0x0000000407027825 */ /* 0x002fe200078e020a */
[----:B------:R-:W-:-:S05]  /*09c0*/  MOV R4, R6 ;  /* 0x0000000600047202 */ /* 0x000fca0000000f00 */
[----:B------:R-:W2:Y:S04]  /*09d0*/  LDG.E R2, desc[UR16][R2.64] ;  /* 0x0000001002027981 */ /* 0x000ea8000c1e1900 */
[----:B------:R0:W2:Y:S01]  /*09e0*/  LDG.E R4, desc[UR16][R4.64] ;  /* 0x0000001004047981 */ /* 0x0000a2000c1e1900 */
[----:B------:R-:W-:Y:S01]  /*09f0*/  UIADD3 UR4, UPT, UPT, UR4, 0x1, URZ ;  /* 0x0000000104047890 */ /* 0x000fe2000fffe0ff */
[----:B------:R-:W-:Y:S02]  /*0a00*/  IADD3 R6, P0, PT, R6, 0x4, RZ ;  /* 0x0000000406067810 */ /* 0x000fe40007f1e0ff */
[----:B------:R-:W-:Y:S01]  /*0a10*/  IADD3 R7, PT, PT, R7, 0x1, RZ ;  /* 0x0000000107077810 */ /* 0x000fe20007ffe0ff */
[----:B------:R-:W-:Y:S01]  /*0a20*/  UISETP.NE.AND UP0, UPT, UR4, URZ, UPT ;  /* 0x000000ff0400728c */ /* 0x000fe2000bf05270 */
[----:B0-----:R-:W-:Y:S01]  /*0a30*/  IADD3.X R5, PT, PT, RZ, R5, RZ, P0, !PT ;  /* 0x00000005ff057210 */ /* 0x001fe200007fe4ff */
[----:B--2--5:R-:W-:-:S07]  /*0a40*/  FFMA R15, R2, R4, R15 ;  /* 0x00000004020f7223 */ /* 0x024fce000000000f */
[----:B------:R-:W-:Y:S05]  /*0a50*/  BRA.U UP0, `(.L_x_29) ;  /* 0xfffffffd00d47547 */ /* 0x000fea000b83ffff */
.L_x_24:
[----:B------:R-:W0:Y:S02]  /*0a60*/  LDC.64 R2, c[0x0][0x398] ;  /* 0x0000e600ff027b82 */ /* 0x000e240000000a00 */
[----:B0-----:R-:W-:-:S05]  /*0a70*/  IMAD.WIDE R2, R0, 0x4, R2 ;  /* 0x0000000400027825 */ /* 0x001fca00078e0202 */
[----:B-----5:R-:W-:Y:S01]  /*0a80*/  STG.E desc[UR16][R2.64], R15 ;  /* 0x0000000f02007986 */ /* 0x020fe2000c101910 */
[----:B------:R-:W-:Y:S05]  /*0a90*/  EXIT ;  /* 0x000000000000794d */ /* 0x000fea0003800000 */
.L_x_30:
        /* <DEDUP_REMOVED lines=14> */
.L_x_41:


//--------------------- .text._Z9Tanh_cudaPfPKfi  --------------------------
	.section	.text._Z9Tanh_cudaPfPKfi,"ax",@progbits
	.align	128
        .global         _Z9Tanh_cudaPfPKfi
        .type           _Z9Tanh_cudaPfPKfi,@function
        .size           _Z9Tanh_cudaPfPKfi,(.L_x_42 - _Z9Tanh_cudaPfPKfi)
        .other          _Z9Tanh_cudaPfPKfi,@"STO_CUDA_ENTRY STV_DEFAULT"
_Z9Tanh_cudaPfPKfi:
.text._Z9Tanh_cudaPfPKfi:
        /* <DEDUP_REMOVED lines=9> */
[----:B------:R-:W1:Y:S07]  /*0090*/  LDCU.64 UR4, c[0x0][0x358] ;  /* 0x00006b00ff0477ac */ /* 0x000e6e0008000a00 */
[----:B------:R-:W2:Y:S01]  /*00a0*/  LDC.64 R2, c[0x0][0x380] ;  /* 0x0000e000ff027b82 */ /* 0x000ea20000000a00 */
[----:B0-----:R-:W-:-:S06]  /*00b0*/  IMAD.WIDE R4, R7, 0x4, R4 ;  /* 0x0000000407047825 */ /* 0x001fcc00078e0204 */
[----:B-1----:R-:W3:Y:S01]  /*00c0*/  LDG.E R5, desc[UR4][R4.64] ;  /* 0x0000000404057981 */ /* 0x002ee2000c1e1900 */
[----:B--2---:R-:W-:-:S05]  /*00d0*/  IMAD.WIDE R2, R7, 0x4, R2 ;  /* 0x0000000407027825 */ /* 0x004fca00078e0202 */
[----:B------:R-:W3:Y:S01]  /*00e0*/  LDG.E R0, desc[UR4][R2.64] ;  /* 0x0000000402007981 */ /* 0x000ee2000c1e1900 */
[----:B------:R-:W-:Y:S01]  /*00f0*/  HFMA2 R8, -RZ, RZ, 1.125, -9232 ;  /* 0x3c80f082ff087431 */ /* 0x000fe200000001ff */
[----:B------:R-:W-:Y:S01]  /*0100*/  MOV R10, 0x3f800000 ;  /* 0x3f800000000a7802 */ /* 0x000fe20000000f00 */
[----:B---3--:R-:W-:-:S04]  /*0110*/  FADD R6, R0, R5 ;  /* 0x0000000500067221 */ /* 0x008fc80000000000 */
[----:B------:R-:W-:-:S06]  /*0120*/  FMUL R0, |R6|, 2.8853900432586669922 ;  /* 0x4038aa3b06007820 */ /* 0x000fcc0000400200 */
[----:B------:R-:W0:Y:S01]  /*0130*/  MUFU.EX2 R0, R0 ;  /* 0x0000000000007308 */ /* 0x000e220000000800 */
[----:B------:R-:W-:Y:S01]  /*0140*/  FMUL R9, R6, R6 ;  /* 0x0000000606097220 */ /* 0x000fe20000400000 */
[----:B0-----:R-:W-:-:S06]  /*0150*/  FADD R7, R0, 1 ;  /* 0x3f80000000077421 */ /* 0x001fcc0000000000 */
[----:B------:R-:W0:Y:S01]  /*0160*/  MUFU.RCP R7, R7 ;  /* 0x0000000700077308 */ /* 0x000e220000001000 */
[----:B------:R-:W-:Y:S01]  /*0170*/  FFMA R8, R9, R8, -0.052303962409496307373 ;  /* 0xbd563cae09087423 */ /* 0x000fe20000000008 */
[----:B------:R-:W-:-:S03]  /*0180*/  FSETP.GE.AND P1, PT, |R6|, 0.60000002384185791016, PT ;  /* 0x3f19999a0600780b */ /* 0x000fc60003f26200 */
[----:B------:R-:W-:Y:S01]  /*0190*/  FFMA R8, R9, R8, 0.1331529766321182251 ;  /* 0x3e08594109087423 */ /* 0x000fe20000000008 */
[----:B------:R-:W-:-:S03]  /*01a0*/  FSETP.GE.AND P0, PT, |R6|, 9.010913848876953125, PT ;  /* 0x41102cb40600780b */ /* 0x000fc60003f06200 */
[----:B------:R-:W-:Y:S01]  /*01b0*/  FFMA R0, R9, R8, -0.33332768082618713379 ;  /* 0xbeaaa9ed09007423 */ /* 0x000fe20000000008 */
[----:B0-----:R-:W-:-:S03]  /*01c0*/  FFMA R4, R7, -2, R10 ;  /* 0xc000000007047823 */ /* 0x001fc6000000000a */
[----:B------:R-:W-:Y:S02]  /*01d0*/  FFMA R9, R9, R0, RZ ;  /* 0x0000000009097223 */ /* 0x000fe400000000ff */
[----:B------:R-:W-:-:S04]  /*01e0*/  FSEL R5, R4, 1, !P0 ;  /* 0x3f80000004057808 */ /* 0x000fc80004000000 */
[--C-:B------:R-:W-:Y:S01]  /*01f0*/  LOP3.LUT R5, R5, 0x80000000, R6.reuse, 0xb8, !PT ;  /* 0x8000000005057812 */ /* 0x100fe200078eb806 */
[----:B------:R-:W-:-:S05]  /*0200*/  @!P1 FFMA R5, R6, R9, R6 ;  /* 0x0000000906059223 */ /* 0x000fca0000000006 */
[----:B------:R-:W-:Y:S01]  /*0210*/  STG.E desc[UR4][R2.64], R5 ;  /* 0x0000000502007986 */ /* 0x000fe2000c101904 */
[----:B------:R-:W-:Y:S05]  /*0220*/  EXIT ;  /* 0x000000000000794d */ /* 0x000fea0003800000 */
.L_x_31:
        /* <DEDUP_REMOVED lines=13> */
.L_x_42:


//--------------------- .text._Z7mm_cudaPKfS0_Pfii --------------------------
	.section	.text._Z7mm_cudaPKfS0_Pfii,"ax",@progbits
	.align	128
        .global         _Z7mm_cudaPKfS0_Pfii
        .type           _Z7mm_cudaPKfS0_Pfii,@function
        .size           _Z7mm_cudaPKfS0_Pfii,(.L_x_43 - _Z7mm_cudaPKfS0_Pfii)
        .other          _Z7mm_cudaPKfS0_Pfii,@"STO_CUDA_ENTRY STV_DEFAULT"
_Z7mm_cudaPKfS0_Pfii:
.text._Z7mm_cudaPKfS0_Pfii:
        /* <DEDUP_REMOVED lines=8> */
[----:B------:R-:W0:Y:S01]  /*0080*/  LDCU UR8, c[0x0][0x39c] ;  /* 0x00007380ff0877ac */ /* 0x000e220008000800 */
[----:B------:R-:W-:Y:S01]  /*0090*/  HFMA2 R15, -RZ, RZ, 0, 0 ;  /* 0x00000000ff0f7431 */ /* 0x000fe200000001ff */
[----:B------:R-:W1:Y:S01]  /*00a0*/  LDCU.64 UR16, c[0x0][0x358] ;  /* 0x00006b00ff1077ac */ /* 0x000e620008000a00 */
[----:B0-----:R-:W-:-:S09]  /*00b0*/  UISETP.GE.AND UP0, UPT, UR8, 0x1, UPT ;  /* 0x000000010800788c */ /* 0x001fd2000bf06270 */
[----:B-1----:R-:W-:Y:S05]  /*00c0*/  BRA.U !UP0, `(.L_x_32) ;  /* 0x0000000908647547 */ /* 0x002fea000b800000 */
[----:B------:R-:W-:Y:S02]  /*00d0*/  UISETP.GE.U32.AND UP1, UPT, UR8, 0x10, UPT ;  /* 0x000000100800788c */ /* 0x000fe4000bf26070 */
[----:B------:R-:W-:Y:S01]  /*00e0*/  IMAD R7, R0, UR8, RZ ;  /* 0x0000000800077c24 */ /* 0x000fe2000f8e02ff */
[----:B------:R-:W-:Y:S01]  /*00f0*/  ULOP3.LUT UR9, UR8, 0xf, URZ, 0xc0, !UPT ;  /* 0x0000000f08097892 */ /* 0x000fe2000f8ec0ff */
[----:B------:R-:W-:Y:S02]  /*0100*/  MOV R15, RZ ;  /* 0x000000ff000f7202 */ /* 0x000fe40000000f00 */
[----:B------:R-:W-:Y:S01]  /*0110*/  MOV R8, RZ ;  /* 0x000000ff00087202 */ /* 0x000fe20000000f00 */
[----:B------:R-:W-:Y:S02]  /*0120*/  UISETP.NE.AND UP0, UPT, UR9, URZ, UPT ;  /* 0x000000ff0900728c */ /* 0x000fe4000bf05270 */
[----:B------:R-:W-:Y:S09]  /*0130*/  BRA.U !UP1, `(.L_x_33) ;  /* 0x0000000509147547 */ /* 0x000ff2000b800000 */
[----:B------:R-:W0:Y:S01]  /*0140*/  LDCU.128 UR12, c[0x0][0x380] ;  /* 0x00007000ff0c77ac */ /* 0x000e220008000c00 */
[----:B------:R-:W-:Y:S02]  /*0150*/  MOV R15, RZ ;  /* 0x000000ff000f7202 */ /* 0x000fe40000000f00 */
        /* <DEDUP_REMOVED lines=10> */
.L_x_34:
        /* <DEDUP_REMOVED lines=18> */
[----:B------:R-:W5:Y:S01]  /*0320*/  LDG.E R14, desc[UR16][R4.64+-0x4] ;  /* 0xfffffc10040e7981 */ /* 0x000f62000c1e1900 */
[----:B--2---:R-:W-:-:S03]  /*0330*/  FFMA R17, R16, R17, R15 ;  /* 0x0000001110117223 */ /* 0x004fc6000000000f */
[----:B------:R-:W2:Y:S04]  /*0340*/  LDG.E R15, desc[UR16][R2.64] ;  /* 0x00000010020f7981 */ /* 0x000ea8000c1e1900 */
[----:B------:R-:W2:Y:S01]  /*0350*/  LDG.E R16, desc[UR16][R4.64] ;  /* 0x0000001004107981 */ /* 0x000ea2000c1e1900 */
[----:B---3--:R-:W-:-:S03]  /*0360*/  FFMA R25, R18, R25, R17 ;  /* 0x0000001912197223 */ /* 0x008fc60000000011 */
[----:B------:R-:W3:Y:S01]  /*0370*/  LDG.E R17, desc[UR16][R2.64+0x4] ;  /* 0x0000041002117981 */ /* 0x000ee2000c1e1900 */
[----:B----4-:R-:W-:-:S03]  /*0380*/  FFMA R26, R20, R19, R25 ;  /* 0x00000013141a7223 */ /* 0x010fc60000000019 */
[----:B------:R-:W3:Y:S04]  /*0390*/  LDG.E R18, desc[UR16][R4.64+0x4] ;  /* 0x0000041004127981 */ /* 0x000ee8000c1e1900 */
[----:B------:R-:W4:Y:S01]  /*03a0*/  LDG.E R20, desc[UR16][R2.64+0x8] ;  /* 0x0000081002147981 */ /* 0x000f22000c1e1900 */
[----:B-----5:R-:W-:-:S03]  /*03b0*/  FFMA R25, R21, R22, R26 ;  /* 0x0000001615197223 */ /* 0x020fc6000000001a */
[----:B------:R-:W4:Y:S04]  /*03c0*/  LDG.E R19, desc[UR16][R4.64+0x8] ;  /* 0x0000081004137981 */ /* 0x000f28000c1e1900 */
[----:B------:R-:W5:Y:S01]  /*03d0*/  LDG.E R22, desc[UR16][R2.64+0xc] ;  /* 0x00000c1002167981 */ /* 0x000f62000c1e1900 */
[----:B------:R-:W-:-:S03]  /*03e0*/  FFMA R25, R24, R23, R25 ;  /* 0x0000001718197223 */ /* 0x000fc60000000019 */
[----:B------:R-:W5:Y:S04]  /*03f0*/  LDG.E R21, desc[UR16][R4.64+0xc] ;  /* 0x00000c1004157981 */ /* 0x000f68000c1e1900 */
[----:B------:R-:W5:Y:S01]  /*0400*/  LDG.E R24, desc[UR16][R2.64+0x10] ;  /* 0x0000101002187981 */ /* 0x000f62000c1e1900 */
[----:B------:R-:W-:-:S03]  /*0410*/  FFMA R25, R10, R9, R25 ;  /* 0x000000090a197223 */ /* 0x000fc60000000019 */
[----:B------:R-:W5:Y:S04]  /*0420*/  LDG.E R23, desc[UR16][R4.64+0x10] ;  /* 0x0000101004177981 */ /* 0x000f68000c1e1900 */
[----:B------:R-:W5:Y:S01]  /*0430*/  LDG.E R10, desc[UR16][R2.64+0x14] ;  /* 0x00001410020a7981 */ /* 0x000f62000c1e1900 */
[----:B------:R-:W-:-:S03]  /*0440*/  FFMA R27, R12, R11, R25 ;  /* 0x0000000b0c1b7223 */ /* 0x000fc60000000019 */
[----:B------:R-:W5:Y:S04]  /*0450*/  LDG.E R9, desc[UR16][R4.64+0x14] ;  /* 0x0000141004097981 */ /* 0x000f68000c1e1900 */
[----:B------:R-:W5:Y:S04]  /*0460*/  LDG.E R11, desc[UR16][R2.64+0x18] ;  /* 0x00001810020b7981 */ /* 0x000f68000c1e1900 */
[----:B------:R-:W5:Y:S04]  /*0470*/  LDG.E R12, desc[UR16][R4.64+0x18] ;  /* 0x00001810040c7981 */ /* 0x000f68000c1e1900 */
[----:B------:R-:W5:Y:S04]  /*0480*/  LDG.E R25, desc[UR16][R4.64+0x1c] ;  /* 0x00001c1004197981 */ /* 0x000f68000c1e1900 */
[----:B------:R0:W5:Y:S01]  /*0490*/  LDG.E R26, desc[UR16][R2.64+0x1c] ;  /* 0x00001c10021a7981 */ /* 0x000162000c1e1900 */
        /* <DEDUP_REMOVED lines=9> */
[----:B-----5:R-:W-:-:S04]  /*0530*/  FFMA R18, R21, R22, R18 ;  /* 0x0000001615127223 */ /* 0x020fc80000000012 */
[----:B------:R-:W-:-:S04]  /*0540*/  FFMA R18, R23, R24, R18 ;  /* 0x0000001817127223 */ /* 0x000fc80000000012 */
[----:B------:R-:W-:-:S04]  /*0550*/  FFMA R9, R9, R10, R18 ;  /* 0x0000000a09097223 */ /* 0x000fc80000000012 */
[----:B------:R-:W-:-:S04]  /*0560*/  FFMA R12, R12, R11, R9 ;  /* 0x0000000b0c0c7223 */ /* 0x000fc80000000009 */
[----:B------:R-:W-:Y:S01]  /*0570*/  FFMA R15, R25, R26, R12 ;  /* 0x0000001a190f7223 */ /* 0x000fe2000000000c */
[----:B------:R-:W-:Y:S06]  /*0580*/  BRA.U UP1, `(.L_x_34) ;  /* 0xfffffffd011c7547 */ /* 0x000fec000b83ffff */
.L_x_33:
        /* <DEDUP_REMOVED lines=26> */
[----:B------:R-:W-:Y:S01]  /*0730*/  IADD3 R8, PT, PT, R8, 0x8, RZ ;  /* 0x0000000808087810 */ /* 0x000fe20007ffe0ff */
[----:B--2---:R-:W-:-:S04]  /*0740*/  FFMA R10, R10, R11, R15 ;  /* 0x0000000b0a0a7223 */ /* 0x004fc8000000000f */
[----:B---3--:R-:W-:-:S04]  /*0750*/  FFMA R10, R13, R12, R10 ;  /* 0x0000000c0d0a7223 */ /* 0x008fc8000000000a */
[----:B----4-:R-:W-:-:S04]  /*0760*/  FFMA R10, R17, R14, R10 ;  /* 0x0000000e110a7223 */ /* 0x010fc8000000000a */
[----:B-----5:R-:W-:-:S04]  /*0770*/  FFMA R10, R19, R16, R10 ;  /* 0x00000010130a7223 */ /* 0x020fc8000000000a */
[----:B------:R-:W-:-:S04]  /*0780*/  FFMA R10, R21, R18, R10 ;  /* 0x00000012150a7223 */ /* 0x000fc8000000000a */
[----:B------:R-:W-:-:S04]  /*0790*/  FFMA R23, R23, R20, R10 ;  /* 0x0000001417177223 */ /* 0x000fc8000000000a */
[----:B------:R-:W-:-:S04]  /*07a0*/  FFMA R6, R6, R9, R23 ;  /* 0x0000000906067223 */ /* 0x000fc80000000017 */
[----:B------:R-:W-:-:S07]  /*07b0*/  FFMA R15, R25, R22, R6 ;  /* 0x00000016190f7223 */ /* 0x000fce0000000006 */
.L_x_35:
        /* <DEDUP_REMOVED lines=17> */
[----:B------:R-:W5:Y:S01]  /*08d0*/  LDG.E R14, desc[UR16][R4.64+0xc] ;  /* 0x00000c10040e7981 */ /* 0x000f62000c1e1900 */
[----:B------:R-:W-:Y:S01]  /*08e0*/  IADD3 R8, PT, PT, R8, 0x4, RZ ;  /* 0x0000000408087810 */ /* 0x000fe20007ffe0ff */
[----:B--2---:R-:W-:-:S04]  /*08f0*/  FFMA R6, R6, R9, R15 ;  /* 0x0000000906067223 */ /* 0x004fc8000000000f */
[----:B---3--:R-:W-:-:S04]  /*0900*/  FFMA R6, R11, R10, R6 ;  /* 0x0000000a0b067223 */ /* 0x008fc80000000006 */
[----:B----4-:R-:W-:-:S04]  /*0910*/  FFMA R6, R13, R12, R6 ;  /* 0x0000000c0d067223 */ /* 0x010fc80000000006 */
[----:B-----5:R-:W-:-:S07]  /*0920*/  FFMA R15, R17, R14, R6 ;  /* 0x0000000e110f7223 */ /* 0x020fce0000000006 */
.L_x_36:
        /* <DEDUP_REMOVED lines=8> */
.L_x_37:
        /* <DEDUP_REMOVED lines=9> */
[----:B--2---:R-:W-:-:S07]  /*0a40*/  FFMA R15, R2, R4, R15 ;  /* 0x00000004020f7223 */ /* 0x004fce000000000f */
[----:B------:R-:W-:Y:S05]  /*0a50*/  BRA.U UP0, `(.L_x_37) ;  /* 0xfffffffd00d47547 */ /* 0x000fea000b83ffff */
.L_x_32:
[----:B------:R-:W0:Y:S02]  /*0a60*/  LDC.64 R2, c[0x0][0x390] ;  /* 0x0000e400ff027b82 */ /* 0x000e240000000a00 */
[----:B0-----:R-:W-:-:S05]  /*0a70*/  IMAD.WIDE R2, R0, 0x4, R2 ;  /* 0x0000000400027825 */ /* 0x001fca00078e0202 */
[----:B------:R-:W-:Y:S01]  /*0a80*/  STG.E desc[UR16][R2.64], R15 ;  /* 0x0000000f02007986 */ /* 0x000fe2000c101910 */
[----:B------:R-:W-:Y:S05]  /*0a90*/  EXIT ;  /* 0x000000000000794d */ /* 0x000fea0003800000 */
.L_x_38:
        /* <DEDUP_REMOVED lines=14> */
.L_x_43:


//--------------------- .nv.shared._Z14softmax_1_cudaPfS_i --------------------------
	.section	.nv.shared._Z14softmax_1_cudaPfS_i,"aw",@nobits
	.sectionflags	@""
	.align	4
.nv.shared._Z14softmax_1_cudaPfS_i:
	.zero		1032


//--------------------- .nv.shared.reserved.0     --------------------------
	.section	.nv.shared.reserved.0,"aw",@nobits
	.weak		__nv_reservedSMEM_offset_0_alias
	.size		__nv_reservedSMEM_offset_0_alias, 0, 64
	.other		__nv_reservedSMEM_offset_0_alias,@"STO_CUDA_RESERVED_SHARED STV_DEFAULT"
__nv_reservedSMEM_offset_0_alias:
	.zero		0
	.zero		64


//--------------------- .nv.constant0._Z14softmax_1_cudaPfS_i --------------------------
	.section	.nv.constant0._Z14softmax_1_cudaPfS_i,"a",@progbits
	.sectionflags	@""
	.align	4
.nv.constant0._Z14softmax_1_cudaPfS_i:
	.zero		916


//--------------------- .nv.constant0._Z10addmm_cudaPKfS0_S0_Pfii --------------------------
	.section	.nv.constant0._Z10addmm_cudaPKfS0_S0_Pfii,"a",@progbits
	.sectionflags	@""
	.align	4
.nv.constant0._Z10addmm_cudaPKfS0_S0_Pfii:
	.zero		936


//--------------------- .nv.constant0._Z9Tanh_cudaPfPKfi --------------------------
	.section	.nv.constant0._Z9Tanh_cudaPfPKfi,"a",@progbits
	.sectionflags	@""
	.align	4
.nv.constant0._Z9Tanh_cudaPfPKfi:
	.zero		916


//--------------------- .nv.constant0._Z7mm_cudaPKfS0_Pfii --------------------------
	.section	.nv.constant0._Z7mm_cudaPKfS0_Pfii,"a",@progbits
	.sectionflags	@""
	.align	4
.nv.constant0._Z7mm_cudaPKfS0_Pfii:
	.zero		928


//--------------------- SYMBOLS --------------------------

	.type		.nv.reservedSmem.offset0,@object
	.size		.nv.reservedSmem.offset0,0x4
	.type		.nv.reservedSmem.cap,@object
	.size		.nv.reservedSmem.cap,0x4
